// auto-generated by cutlass_sweep.gemm — config: {"arch": "sm_100", "cluster_m": 2, "cluster_n": 1, "dtype": "int8", "dtype_b": "int8", "layout": "nt", "stages": 0, "tile_k": 64, "tile_m": 256, "tile_n": 128}
#include "cutlass/cutlass.h"
#include "cutlass/gemm/collective/collective_builder.hpp"
#include "cutlass/gemm/device/gemm_universal_adapter.h"
#include "cutlass/gemm/kernel/gemm_universal.hpp"
#include "cutlass/epilogue/collective/collective_builder.hpp"

using ElemA = int8_t;
using ElemB = int8_t;
using ElemCD = int8_t;
using Acc  = int32_t;
using TileShape    = cute::Shape<cute::_256, cute::_128, cute::_64>;
using ClusterShape = cute::Shape<cute::_2, cute::_1, cute::_1>;

using CollectiveEpilogue = typename cutlass::epilogue::collective::CollectiveBuilder<
    cutlass::arch::Sm100, cutlass::arch::OpClassTensorOp,
    TileShape, ClusterShape,
    cutlass::epilogue::collective::EpilogueTileAuto,
    Acc, Acc,
    ElemCD, cutlass::layout::RowMajor, 128 / cutlass::sizeof_bits<ElemCD>::value,
    ElemCD, cutlass::layout::RowMajor, 128 / cutlass::sizeof_bits<ElemCD>::value,
    cutlass::epilogue::collective::EpilogueScheduleAuto
  >::CollectiveOp;

using CollectiveMainloop = typename cutlass::gemm::collective::CollectiveBuilder<
    cutlass::arch::Sm100, cutlass::arch::OpClassTensorOp,
    ElemA, cutlass::layout::RowMajor, 128 / cutlass::sizeof_bits<ElemA>::value,
    ElemB, cutlass::layout::ColumnMajor, 128 / cutlass::sizeof_bits<ElemB>::value,
    Acc,
    TileShape, ClusterShape,
    cutlass::gemm::collective::StageCountAutoCarveout<static_cast<int>(sizeof(typename CollectiveEpilogue::SharedStorage))>,
    cutlass::gemm::collective::KernelScheduleAuto
  >::CollectiveOp;

using GemmKernel = cutlass::gemm::kernel::GemmUniversal<
    cute::Shape<int,int,int,int>,
    CollectiveMainloop,
    CollectiveEpilogue
>;
using Gemm = cutlass::gemm::device::GemmUniversalAdapter<GemmKernel>;

// Force the device kernel symbol into the cubin without needing a host main.
auto* _anchor = &cutlass::device_kernel<GemmKernel>;


// ===== COMPILED SASS (sm_100a) =====

	.target	sm_100a

	.elftype	@"ET_EXEC"


//--------------------- .note.nv.tkinfo           --------------------------
	.section	.note.nv.tkinfo,"",@"SHT_NOTE"
	.sectionflags	@"SHF_NOTE_NV_TKINFO"
	.tkinfo
        /*0018*/ 	.word	0x00000002
        /*0030*/ 	.string	""
        /*0030*/ 	.string	"ptxas"
        /*0030*/ 	.string	"Cuda compilation tools, release 13.0, V13.0.88"
        /*0030*/ 	.string	"Build cuda_13.0.r13.0/compiler.36424714_0"
        /*0030*/ 	.string	"-arch sm_100a -m 64 "



//--------------------- .note.nv.cuinfo           --------------------------
	.section	.note.nv.cuinfo,"",@"SHT_NOTE"
	.sectionflags	@"SHF_NOTE_NV_CUINFO"
        /*0018*/ 	.short	0x0002
        /*001a*/ 	.short	0x0064
        /*001c*/ 	.short	0x0082
	.zero		2


//--------------------- .nv.info                  --------------------------
	.section	.nv.info,"",@"SHT_CUDA_INFO"
	.align	4


	//----- nvinfo : EIATTR_REGCOUNT
	.align		4
        /*0000*/ 	.byte	0x04, 0x2f
        /*0002*/ 	.short	(.L_19 - .L_18)
	.align		4
.L_18:
        /*0004*/ 	.word	index@(_ZN7cutlass13device_kernelINS_4gemm6kernel13GemmUniversalIN4cute5tupleIJiiiiEEENS1_10collective13CollectiveMmaINS1_35MainloopSm100TmaUmmaWarpSpecializedILi16ELi2ELi4ENS5_IJNS4_1CILi2EEENSA_ILi1EEESC_EEEEENS5_IJNSA_ILi256EEENSA_ILi128EEENSA_ILi64EEEEEEaNS5_IJlSC_lEEEaSJ_NS4_8TiledMMAINS4_8MMA_AtomIJNS4_21SM100_MMA_S8_2x1SM_SSIaaiLi256ELi128ELNS4_4UMMA5MajorE0ELSO_0ELNSN_8SaturateE0EEEEEENS4_6LayoutINS5_IJSC_SC_SC_EEENS5_IJNSA_ILi0EEESU_SU_EEEEENS5_IJNS4_10UnderscoreESX_SX_EEEEENS4_18SM100_TMA_2SM_LOADENS4_14ComposedLayoutINS4_7SwizzleILi2ELi4ELi3EEENS4_18smem_ptr_flag_bitsILi8EEENSS_INS5_IJNSA_ILi8EEESH_EEENS5_IJSH_SC_EEEEEEEvNS4_8identityES10_S1A_vS1B_EENS_8epilogue10collective18CollectiveEpilogueINS1D_23Sm100TmaWarpSpecializedILi2ELi2ELi64ELb0ELb0EEEJNS5_IJSG_SG_SH_EEENS5_IJNSS_ISG_SC_EENSS_ISH_SC_EEEEEaSJ_aSJ_NS1D_6fusion15FusionCallbacksIS1H_NS1M_17LinearCombinationIaiaiLNS_15FloatRoundStyleE2EEES1I_S1L_JEEENS4_5SM1004TMEM4LOAD26SM100_TMEM_LOAD_32dp32b64xENS4_13SM90_TMA_LOADES1A_NS4_39AutoVectorizingCopyWithAssumedAlignmentILi128EEENS4_14SM90_TMA_STOREES1A_S1Y_S1Y_EEEvvEEEEvNT_6ParamsE)
        /*0008*/ 	.word	0x000000b2


	//----- nvinfo : EIATTR_FRAME_SIZE
	.align		4
.L_19:
        /*000c*/ 	.byte	0x04, 0x11
        /*000e*/ 	.short	(.L_21 - .L_20)
	.align		4
.L_20:
        /*0010*/ 	.word	index@($__internal_2_$__cuda_sm10x_tcgen05_guardrail_trap_unallocated_columns_being_dealloced)
        /*0014*/ 	.word	0x00000000


	//----- nvinfo : EIATTR_FRAME_SIZE
	.align		4
.L_21:
        /*0018*/ 	.byte	0x04, 0x11
        /*001a*/ 	.short	(.L_23 - .L_22)
	.align		4
.L_22:
        /*001c*/ 	.word	index@($__internal_1_$__cuda_sm10x_tcgen05_guardrail_trap_phase_invalid_during_alloc)
        /*0020*/ 	.word	0x00000000


	//----- nvinfo : EIATTR_FRAME_SIZE
	.align		4
.L_23:
        /*0024*/ 	.byte	0x04, 0x11
        /*0026*/ 	.short	(.L_25 - .L_24)
	.align		4
.L_24:
        /*0028*/ 	.word	index@($__internal_0_$__cuda_sm10x_tcgen05_guardrail_trap_col_being_dealloced_not_returned_by_alloc)
        /*002c*/ 	.word	0x00000000


	//----- nvinfo : EIATTR_FRAME_SIZE
	.align		4
.L_25:
        /*0030*/ 	.byte	0x04, 0x11
        /*0032*/ 	.short	(.L_27 - .L_26)
	.align		4
.L_26:
        /*0034*/ 	.word	index@(_ZN7cutlass13device_kernelINS_4gemm6kernel13GemmUniversalIN4cute5tupleIJiiiiEEENS1_10collective13CollectiveMmaINS1_35MainloopSm100TmaUmmaWarpSpecializedILi16ELi2ELi4ENS5_IJNS4_1CILi2EEENSA_ILi1EEESC_EEEEENS5_IJNSA_ILi256EEENSA_ILi128EEENSA_ILi64EEEEEEaNS5_IJlSC_lEEEaSJ_NS4_8TiledMMAINS4_8MMA_AtomIJNS4_21SM100_MMA_S8_2x1SM_SSIaaiLi256ELi128ELNS4_4UMMA5MajorE0ELSO_0ELNSN_8SaturateE0EEEEEENS4_6LayoutINS5_IJSC_SC_SC_EEENS5_IJNSA_ILi0EEESU_SU_EEEEENS5_IJNS4_10UnderscoreESX_SX_EEEEENS4_18SM100_TMA_2SM_LOADENS4_14ComposedLayoutINS4_7SwizzleILi2ELi4ELi3EEENS4_18smem_ptr_flag_bitsILi8EEENSS_INS5_IJNSA_ILi8EEESH_EEENS5_IJSH_SC_EEEEEEEvNS4_8identityES10_S1A_vS1B_EENS_8epilogue10collective18CollectiveEpilogueINS1D_23Sm100TmaWarpSpecializedILi2ELi2ELi64ELb0ELb0EEEJNS5_IJSG_SG_SH_EEENS5_IJNSS_ISG_SC_EENSS_ISH_SC_EEEEEaSJ_aSJ_NS1D_6fusion15FusionCallbacksIS1H_NS1M_17LinearCombinationIaiaiLNS_15FloatRoundStyleE2EEES1I_S1L_JEEENS4_5SM1004TMEM4LOAD26SM100_TMEM_LOAD_32dp32b64xENS4_13SM90_TMA_LOADES1A_NS4_39AutoVectorizingCopyWithAssumedAlignmentILi128EEENS4_14SM90_TMA_STOREES1A_S1Y_S1Y_EEEvvEEEEvNT_6ParamsE)
        /*0038*/ 	.word	0x00000000


	//----- nvinfo : EIATTR_MIN_STACK_SIZE
	.align		4
.L_27:
        /*003c*/ 	.byte	0x04, 0x12
        /*003e*/ 	.short	(.L_29 - .L_28)
	.align		4
.L_28:
        /*0040*/ 	.word	index@(_ZN7cutlass13device_kernelINS_4gemm6kernel13GemmUniversalIN4cute5tupleIJiiiiEEENS1_10collective13CollectiveMmaINS1_35MainloopSm100TmaUmmaWarpSpecializedILi16ELi2ELi4ENS5_IJNS4_1CILi2EEENSA_ILi1EEESC_EEEEENS5_IJNSA_ILi256EEENSA_ILi128EEENSA_ILi64EEEEEEaNS5_IJlSC_lEEEaSJ_NS4_8TiledMMAINS4_8MMA_AtomIJNS4_21SM100_MMA_S8_2x1SM_SSIaaiLi256ELi128ELNS4_4UMMA5MajorE0ELSO_0ELNSN_8SaturateE0EEEEEENS4_6LayoutINS5_IJSC_SC_SC_EEENS5_IJNSA_ILi0EEESU_SU_EEEEENS5_IJNS4_10UnderscoreESX_SX_EEEEENS4_18SM100_TMA_2SM_LOADENS4_14ComposedLayoutINS4_7SwizzleILi2ELi4ELi3EEENS4_18smem_ptr_flag_bitsILi8EEENSS_INS5_IJNSA_ILi8EEESH_EEENS5_IJSH_SC_EEEEEEEvNS4_8identityES10_S1A_vS1B_EENS_8epilogue10collective18CollectiveEpilogueINS1D_23Sm100TmaWarpSpecializedILi2ELi2ELi64ELb0ELb0EEEJNS5_IJSG_SG_SH_EEENS5_IJNSS_ISG_SC_EENSS_ISH_SC_EEEEEaSJ_aSJ_NS1D_6fusion15FusionCallbacksIS1H_NS1M_17LinearCombinationIaiaiLNS_15FloatRoundStyleE2EEES1I_S1L_JEEENS4_5SM1004TMEM4LOAD26SM100_TMEM_LOAD_32dp32b64xENS4_13SM90_TMA_LOADES1A_NS4_39AutoVectorizingCopyWithAssumedAlignmentILi128EEENS4_14SM90_TMA_STOREES1A_S1Y_S1Y_EEEvvEEEEvNT_6ParamsE)
        /*0044*/ 	.word	0x00000000
.L_29:


//--------------------- .nv.compat                --------------------------
	.section	.nv.compat,"",@"SHT_CUDA_COMPAT_INFO"
	.align	4
        /*0000*/ 	.byte	0x02, 0x09, 0x01, 0x00, 0x02, 0x02, 0x03, 0x00, 0x02, 0x05, 0x06, 0x00, 0x03, 0x07, 0x01, 0x01
        /*0010*/ 	.byte	0x02, 0x03, 0x01, 0x00, 0x02, 0x06, 0x01, 0x00, 0x04, 0x0b, 0x08, 0x00, 0x01, 0x00, 0x00, 0x00
        /*0020*/ 	.byte	0x00, 0x00, 0x00, 0x00


//--------------------- .nv.info._ZN7cutlass13device_kernelINS_4gemm6kernel13GemmUniversalIN4cute5tupleIJiiiiEEENS1_10collective13CollectiveMmaINS1_35MainloopSm100TmaUmmaWarpSpecializedILi16ELi2ELi4ENS5_IJNS4_1CILi2EEENSA_ILi1EEESC_EEEEENS5_IJNSA_ILi256EEENSA_ILi128EEENSA_ILi64EEEEEEaNS5_IJlSC_lEEEaSJ_NS4_8TiledMMAINS4_8MMA_AtomIJNS4_21SM100_MMA_S8_2x1SM_SSIaaiLi256ELi128ELNS4_4UMMA5MajorE0ELSO_0ELNSN_8SaturateE0EEEEEENS4_6LayoutINS5_IJSC_SC_SC_EEENS5_IJNSA_ILi0EEESU_SU_EEEEENS5_IJNS4_10UnderscoreESX_SX_EEEEENS4_18SM100_TMA_2SM_LOADENS4_14ComposedLayoutINS4_7SwizzleILi2ELi4ELi3EEENS4_18smem_ptr_flag_bitsILi8EEENSS_INS5_IJNSA_ILi8EEESH_EEENS5_IJSH_SC_EEEEEEEvNS4_8identityES10_S1A_vS1B_EENS_8epilogue10collective18CollectiveEpilogueINS1D_23Sm100TmaWarpSpecializedILi2ELi2ELi64ELb0ELb0EEEJNS5_IJSG_SG_SH_EEENS5_IJNSS_ISG_SC_EENSS_ISH_SC_EEEEEaSJ_aSJ_NS1D_6fusion15FusionCallbacksIS1H_NS1M_17LinearCombinationIaiaiLNS_15FloatRoundStyleE2EEES1I_S1L_JEEENS4_5SM1004TMEM4LOAD26SM100_TMEM_LOAD_32dp32b64xENS4_13SM90_TMA_LOADES1A_NS4_39AutoVectorizingCopyWithAssumedAlignmentILi128EEENS4_14SM90_TMA_STOREES1A_S1Y_S1Y_EEEvvEEEEvNT_6ParamsE --------------------------
	.section	.nv.info._ZN7cutlass13device_kernelINS_4gemm6kernel13GemmUniversalIN4cute5tupleIJiiiiEEENS1_10collective13CollectiveMmaINS1_35MainloopSm100TmaUmmaWarpSpecializedILi16ELi2ELi4ENS5_IJNS4_1CILi2EEENSA_ILi1EEESC_EEEEENS5_IJNSA_ILi256EEENSA_ILi128EEENSA_ILi64EEEEEEaNS5_IJlSC_lEEEaSJ_NS4_8TiledMMAINS4_8MMA_AtomIJNS4_21SM100_MMA_S8_2x1SM_SSIaaiLi256ELi128ELNS4_4UMMA5MajorE0ELSO_0ELNSN_8SaturateE0EEEEEENS4_6LayoutINS5_IJSC_SC_SC_EEENS5_IJNSA_ILi0EEESU_SU_EEEEENS5_IJNS4_10UnderscoreESX_SX_EEEEENS4_18SM100_TMA_2SM_LOADENS4_14ComposedLayoutINS4_7SwizzleILi2ELi4ELi3EEENS4_18smem_ptr_flag_bitsILi8EEENSS_INS5_IJNSA_ILi8EEESH_EEENS5_IJSH_SC_EEEEEEEvNS4_8identityES10_S1A_vS1B_EENS_8epilogue10collective18CollectiveEpilogueINS1D_23Sm100TmaWarpSpecializedILi2ELi2ELi64ELb0ELb0EEEJNS5_IJSG_SG_SH_EEENS5_IJNSS_ISG_SC_EENSS_ISH_SC_EEEEEaSJ_aSJ_NS1D_6fusion15FusionCallbacksIS1H_NS1M_17LinearCombinationIaiaiLNS_15FloatRoundStyleE2EEES1I_S1L_JEEENS4_5SM1004TMEM4LOAD26SM100_TMEM_LOAD_32dp32b64xENS4_13SM90_TMA_LOADES1A_NS4_39AutoVectorizingCopyWithAssumedAlignmentILi128EEENS4_14SM90_TMA_STOREES1A_S1Y_S1Y_EEEvvEEEEvNT_6ParamsE,"",@"SHT_CUDA_INFO"
	.sectionflags	@""
	.align	4


	//----- nvinfo : EIATTR_CUDA_API_VERSION
	.align		4
        /*0000*/ 	.byte	0x04, 0x37
        /*0002*/ 	.short	(.L_31 - .L_30)
.L_30:
        /*0004*/ 	.word	0x00000082


	//----- nvinfo : EIATTR_KPARAM_INFO
	.align		4
.L_31:
        /*0008*/ 	.byte	0x04, 0x17
        /*000a*/ 	.short	(.L_33 - .L_32)
.L_32:
        /*000c*/ 	.word	0x00000000
        /*0010*/ 	.short	0x0000
        /*0012*/ 	.short	0x0000
        /*0014*/ 	.byte	0x00, 0xf0, 0x01, 0x20


	//----- nvinfo : EIATTR_AT_ENTRY_FRAGMENTS
	.align		4
.L_33:
        /*0018*/ 	.byte	0x04, 0x4f
        /*001a*/ 	.short	(.L_35 - .L_34)


	//   ....[0]....
.L_34:
        /*001c*/ 	.word	0x00000007


	//----- nvinfo : EIATTR_RESERVED_SMEM_USED
	.align		4
.L_35:
        /*0020*/ 	.byte	0x01, 0x41
	.zero		2


	//----- nvinfo : EIATTR_SPARSE_MMA_MASK
	.align		4
        /*0024*/ 	.byte	0x03, 0x50
        /*0026*/ 	.short	0x0000


	//----- nvinfo : EIATTR_TCGEN05_2CTA_USED
	.align		4
        /*0028*/ 	.byte	0x01, 0x52
	.zero		2


	//----- nvinfo : EIATTR_MAXREG_COUNT
	.align		4
        /*002c*/ 	.byte	0x03, 0x1b
        /*002e*/ 	.short	0x00ff


	//----- nvinfo : EIATTR_NUM_BARRIERS
	.align		4
        /*0030*/ 	.byte	0x02, 0x4c
        /*0032*/ 	.byte	0x07
	.zero		1


	//----- nvinfo : EIATTR_EXTERNS
	.align		4
        /*0034*/ 	.byte	0x04, 0x0f
        /*0036*/ 	.short	(.L_37 - .L_36)


	//   ....[0]....
	.align		4
.L_36:
        /*0038*/ 	.word	index@(__assertfail)


	//----- nvinfo : EIATTR_MERCURY_ISA_VERSION
	.align		4
.L_37:
        /*003c*/ 	.byte	0x03, 0x5f
        /*003e*/ 	.short	0x0101


	//----- nvinfo : EIATTR_INT_WARP_WIDE_INSTR_OFFSETS
	.align		4
        /*0040*/ 	.byte	0x04, 0x31
        /*0042*/ 	.short	(.L_39 - .L_38)


	//   ....[0]....
.L_38:
        /*0044*/ 	.word	0x00000e80


	//   ....[1]....
        /*0048*/ 	.word	0x00000f20


	//   ....[2]....
        /*004c*/ 	.word	0x00002290


	//   ....[3]....
        /*0050*/ 	.word	0x00004750


	//   ....[4]....
        /*0054*/ 	.word	0x00004770


	//   ....[5]....
        /*0058*/ 	.word	0x000047a0


	//   ....[6]....
        /*005c*/ 	.word	0x000050d0


	//   ....[7]....
        /*0060*/ 	.word	0x00005140


	//   ....[8]....
        /*0064*/ 	.word	0x00005320


	//   ....[9]....
        /*0068*/ 	.word	0x00005480


	//----- nvinfo : EIATTR_COOP_GROUP_MASK_REGIDS
	.align		4
.L_39:
        /*006c*/ 	.byte	0x04, 0x29
        /*006e*/ 	.short	(.L_41 - .L_40)


	//   ....[0]....
.L_40:
        /*0070*/ 	.word	0xffffffff


	//   ....[1]....
        /*0074*/ 	.word	0xffffffff


	//   ....[2]....
        /*0078*/ 	.word	0xffffffff


	//   ....[3]....
        /*007c*/ 	.word	0xffffffff


	//   ....[4]....
        /*0080*/ 	.word	0xffffffff


	//   ....[5]....
        /*0084*/ 	.word	0xffffffff


	//   ....[6]....
        /*0088*/ 	.word	0xffffffff


	//   ....[7]....
        /*008c*/ 	.word	0xffffffff


	//   ....[8]....
        /*0090*/ 	.word	0xffffffff


	//   ....[9]....
        /*0094*/ 	.word	0xffffffff


	//   ....[10]....
        /*0098*/ 	.word	0xffffffff


	//   ....[11]....
        /*009c*/ 	.word	0xffffffff


	//   ....[12]....
        /*00a0*/ 	.word	0xffffffff


	//   ....[13]....
        /*00a4*/ 	.word	0xffffffff


	//----- nvinfo : EIATTR_COOP_GROUP_INSTR_OFFSETS
	.align		4
.L_41:
        /*00a8*/ 	.byte	0x04, 0x28
        /*00aa*/ 	.short	(.L_43 - .L_42)


	//   ....[0]....
.L_42:
        /*00ac*/ 	.word	0x000000c0


	//   ....[1]....
        /*00b0*/ 	.word	0x00000500


	//   ....[2]....
        /*00b4*/ 	.word	0x00000830


	//   ....[3]....
        /*00b8*/ 	.word	0x00000980


	//   ....[4]....
        /*00bc*/ 	.word	0x00000a70


	//   ....[5]....
        /*00c0*/ 	.word	0x00000bd0


	//   ....[6]....
        /*00c4*/ 	.word	0x00000d60


	//   ....[7]....
        /*00c8*/ 	.word	0x00000fa0


	//   ....[8]....
        /*00cc*/ 	.word	0x00002170


	//   ....[9]....
        /*00d0*/ 	.word	0x00003610


	//   ....[10]....
        /*00d4*/ 	.word	0x00003ae0


	//   ....[11]....
        /*00d8*/ 	.word	0x00003b10


	//   ....[12]....
        /*00dc*/ 	.word	0x00004650


	//   ....[13]....
        /*00e0*/ 	.word	0x00004860


	//----- nvinfo : EIATTR_VRC_CTA_INIT_COUNT
	.align		4
.L_43:
        /*00e4*/ 	.byte	0x02, 0x4a
        /*00e6*/ 	.byte	0x80
	.zero		1


	//----- nvinfo : EIATTR_SYSCALL_OFFSETS
	.align		4
        /*00e8*/ 	.byte	0x04, 0x46
        /*00ea*/ 	.short	(.L_45 - .L_44)


	//   ....[0]....
.L_44:
        /*00ec*/ 	.word	0x00005ec0


	//   ....[1]....
        /*00f0*/ 	.word	0x00006000


	//   ....[2]....
        /*00f4*/ 	.word	0x00006860


	//   ....[3]....
        /*00f8*/ 	.word	0x00007e60


	//----- nvinfo : EIATTR_MBARRIER_INSTR_OFFSETS
	.align		4
.L_45:
        /*00fc*/ 	.byte	0x04, 0x39
        /*00fe*/ 	.short	(.L_47 - .L_46)


	//   ....[0]....
.L_46:
        /*0100*/ 	.word	0x00000610
        /*0104*/ 	.word	0x000000ff
        /*0108*/ 	.word	0x00000000
        /*010c*/ 	.short	0x0100
        /*010e*/ 	.byte	0x08
	.zero		1


	//   ....[1]....
        /*0110*/ 	.word	0x00000620
        /*0114*/ 	.word	0x000000ff
        /*0118*/ 	.word	0x00000080
        /*011c*/ 	.short	0x0100
        /*011e*/ 	.byte	0x08
	.zero		1


	//   ....[2]....
        /*0120*/ 	.word	0x00000630
        /*0124*/ 	.word	0x000000ff
        /*0128*/ 	.word	0x00000008
        /*012c*/ 	.short	0x0100
        /*012e*/ 	.byte	0x08
	.zero		1


	//   ....[3]....
        /*0130*/ 	.word	0x00000640
        /*0134*/ 	.word	0x000000ff
        /*0138*/ 	.word	0x00000088
        /*013c*/ 	.short	0x0100
        /*013e*/ 	.byte	0x08
	.zero		1


	//   ....[4]....
        /*0140*/ 	.word	0x00000650
        /*0144*/ 	.word	0x000000ff
        /*0148*/ 	.word	0x00000010
        /*014c*/ 	.short	0x0100
        /*014e*/ 	.byte	0x08
	.zero		1


	//   ....[5]....
        /*0150*/ 	.word	0x00000660
        /*0154*/ 	.word	0x000000ff
        /*0158*/ 	.word	0x00000090
        /*015c*/ 	.short	0x0100
        /*015e*/ 	.byte	0x08
	.zero		1


	//   ....[6]....
        /*0160*/ 	.word	0x00000670
        /*0164*/ 	.word	0x000000ff
        /*0168*/ 	.word	0x00000018
        /*016c*/ 	.short	0x0100
        /*016e*/ 	.byte	0x08
	.zero		1


	//   ....[7]....
        /*0170*/ 	.word	0x00000680
        /*0174*/ 	.word	0x000000ff
        /*0178*/ 	.word	0x00000098
        /*017c*/ 	.short	0x0100
        /*017e*/ 	.byte	0x08
	.zero		1


	//   ....[8]....
        /*0180*/ 	.word	0x00000690
        /*0184*/ 	.word	0x000000ff
        /*0188*/ 	.word	0x00000020
        /*018c*/ 	.short	0x0100
        /*018e*/ 	.byte	0x08
	.zero		1


	//   ....[9]....
        /*0190*/ 	.word	0x000006a0
        /*0194*/ 	.word	0x000000ff
        /*0198*/ 	.word	0x000000a0
        /*019c*/ 	.short	0x0100
        /*019e*/ 	.byte	0x08
	.zero		1


	//   ....[10]....
        /*01a0*/ 	.word	0x000006b0
        /*01a4*/ 	.word	0x000000ff
        /*01a8*/ 	.word	0x00000028
        /*01ac*/ 	.short	0x0100
        /*01ae*/ 	.byte	0x08
	.zero		1


	//   ....[11]....
        /*01b0*/ 	.word	0x000006c0
        /*01b4*/ 	.word	0x000000ff
        /*01b8*/ 	.word	0x000000a8
        /*01bc*/ 	.short	0x0100
        /*01be*/ 	.byte	0x08
	.zero		1


	//   ....[12]....
        /*01c0*/ 	.word	0x000006d0
        /*01c4*/ 	.word	0x000000ff
        /*01c8*/ 	.word	0x00000030
        /*01cc*/ 	.short	0x0100
        /*01ce*/ 	.byte	0x08
	.zero		1


	//   ....[13]....
        /*01d0*/ 	.word	0x000006e0
        /*01d4*/ 	.word	0x000000ff
        /*01d8*/ 	.word	0x000000b0
        /*01dc*/ 	.short	0x0100
        /*01de*/ 	.byte	0x08
	.zero		1


	//   ....[14]....
        /*01e0*/ 	.word	0x000006f0
        /*01e4*/ 	.word	0x000000ff
        /*01e8*/ 	.word	0x00000038
        /*01ec*/ 	.short	0x0100
        /*01ee*/ 	.byte	0x08
	.zero		1


	//   ....[15]....
        /*01f0*/ 	.word	0x00000700
        /*01f4*/ 	.word	0x000000ff
        /*01f8*/ 	.word	0x000000b8
        /*01fc*/ 	.short	0x0100
        /*01fe*/ 	.byte	0x08
	.zero		1


	//   ....[16]....
        /*0200*/ 	.word	0x00000710
        /*0204*/ 	.word	0x000000ff
        /*0208*/ 	.word	0x00000040
        /*020c*/ 	.short	0x0100
        /*020e*/ 	.byte	0x08
	.zero		1


	//   ....[17]....
        /*0210*/ 	.word	0x00000720
        /*0214*/ 	.word	0x000000ff
        /*0218*/ 	.word	0x000000c0
        /*021c*/ 	.short	0x0100
        /*021e*/ 	.byte	0x08
	.zero		1


	//   ....[18]....
        /*0220*/ 	.word	0x00000730
        /*0224*/ 	.word	0x000000ff
        /*0228*/ 	.word	0x00000048
        /*022c*/ 	.short	0x0100
        /*022e*/ 	.byte	0x08
	.zero		1


	//   ....[19]....
        /*0230*/ 	.word	0x00000740
        /*0234*/ 	.word	0x000000ff
        /*0238*/ 	.word	0x000000c8
        /*023c*/ 	.short	0x0100
        /*023e*/ 	.byte	0x08
	.zero		1


	//   ....[20]....
        /*0240*/ 	.word	0x00000750
        /*0244*/ 	.word	0x000000ff
        /*0248*/ 	.word	0x00000050
        /*024c*/ 	.short	0x0100
        /*024e*/ 	.byte	0x08
	.zero		1


	//   ....[21]....
        /*0250*/ 	.word	0x00000760
        /*0254*/ 	.word	0x000000ff
        /*0258*/ 	.word	0x000000d0
        /*025c*/ 	.short	0x0100
        /*025e*/ 	.byte	0x08
	.zero		1


	//   ....[22]....
        /*0260*/ 	.word	0x00000770
        /*0264*/ 	.word	0x000000ff
        /*0268*/ 	.word	0x00000058
        /*026c*/ 	.short	0x0100
        /*026e*/ 	.byte	0x08
	.zero		1


	//   ....[23]....
        /*0270*/ 	.word	0x00000780
        /*0274*/ 	.word	0x000000ff
        /*0278*/ 	.word	0x000000d8
        /*027c*/ 	.short	0x0100
        /*027e*/ 	.byte	0x08
	.zero		1


	//   ....[24]....
        /*0280*/ 	.word	0x00000790
        /*0284*/ 	.word	0x000000ff
        /*0288*/ 	.word	0x00000060
        /*028c*/ 	.short	0x0100
        /*028e*/ 	.byte	0x08
	.zero		1


	//   ....[25]....
        /*0290*/ 	.word	0x000007a0
        /*0294*/ 	.word	0x000000ff
        /*0298*/ 	.word	0x000000e0
        /*029c*/ 	.short	0x0100
        /*029e*/ 	.byte	0x08
	.zero		1


	//   ....[26]....
        /*02a0*/ 	.word	0x000007b0
        /*02a4*/ 	.word	0x000000ff
        /*02a8*/ 	.word	0x00000068
        /*02ac*/ 	.short	0x0100
        /*02ae*/ 	.byte	0x08
	.zero		1


	//   ....[27]....
        /*02b0*/ 	.word	0x000007c0
        /*02b4*/ 	.word	0x000000ff
        /*02b8*/ 	.word	0x000000e8
        /*02bc*/ 	.short	0x0100
        /*02be*/ 	.byte	0x08
	.zero		1


	//   ....[28]....
        /*02c0*/ 	.word	0x000007d0
        /*02c4*/ 	.word	0x000000ff
        /*02c8*/ 	.word	0x00000070
        /*02cc*/ 	.short	0x0100
        /*02ce*/ 	.byte	0x08
	.zero		1


	//   ....[29]....
        /*02d0*/ 	.word	0x000007e0
        /*02d4*/ 	.word	0x000000ff
        /*02d8*/ 	.word	0x000000f0
        /*02dc*/ 	.short	0x0100
        /*02de*/ 	.byte	0x08
	.zero		1


	//   ....[30]....
        /*02e0*/ 	.word	0x000007f0
        /*02e4*/ 	.word	0x000000ff
        /*02e8*/ 	.word	0x00000078
        /*02ec*/ 	.short	0x0100
        /*02ee*/ 	.byte	0x08
	.zero		1


	//   ....[31]....
        /*02f0*/ 	.word	0x00000800
        /*02f4*/ 	.word	0x000000ff
        /*02f8*/ 	.word	0x000000f8
        /*02fc*/ 	.short	0x0100
        /*02fe*/ 	.byte	0x08
	.zero		1


	//   ....[32]....
        /*0300*/ 	.word	0x00000930
        /*0304*/ 	.word	0x000000ff
        /*0308*/ 	.word	0x00000100
        /*030c*/ 	.short	0x0100
        /*030e*/ 	.byte	0x09
	.zero		1


	//   ....[33]....
        /*0310*/ 	.word	0x00000940
        /*0314*/ 	.word	0x000000ff
        /*0318*/ 	.word	0x00000110
        /*031c*/ 	.short	0x0100
        /*031e*/ 	.byte	0x09
	.zero		1


	//   ....[34]....
        /*0320*/ 	.word	0x00000950
        /*0324*/ 	.word	0x000000ff
        /*0328*/ 	.word	0x00000108
        /*032c*/ 	.short	0x0100
        /*032e*/ 	.byte	0x09
	.zero		1


	//   ....[35]....
        /*0330*/ 	.word	0x00000960
        /*0334*/ 	.word	0x000000ff
        /*0338*/ 	.word	0x00000118
        /*033c*/ 	.short	0x0100
        /*033e*/ 	.byte	0x09
	.zero		1


	//   ....[36]....
        /*0340*/ 	.word	0x00000a40
        /*0344*/ 	.word	0x000000ff
        /*0348*/ 	.word	0x00000120
        /*034c*/ 	.short	0x0100
        /*034e*/ 	.byte	0x08
	.zero		1


	//   ....[37]....
        /*0350*/ 	.word	0x00000a50
        /*0354*/ 	.word	0x000000ff
        /*0358*/ 	.word	0x00000128
        /*035c*/ 	.short	0x0100
        /*035e*/ 	.byte	0x08
	.zero		1


	//   ....[38]....
        /*0360*/ 	.word	0x00000b80
        /*0364*/ 	.word	0x000000ff
        /*0368*/ 	.word	0x00000130
        /*036c*/ 	.short	0x0100
        /*036e*/ 	.byte	0x08
	.zero		1


	//   ....[39]....
        /*0370*/ 	.word	0x00000b90
        /*0374*/ 	.word	0x000000ff
        /*0378*/ 	.word	0x00000140
        /*037c*/ 	.short	0x0100
        /*037e*/ 	.byte	0x08
	.zero		1


	//   ....[40]....
        /*0380*/ 	.word	0x00000ba0
        /*0384*/ 	.word	0x000000ff
        /*0388*/ 	.word	0x00000138
        /*038c*/ 	.short	0x0100
        /*038e*/ 	.byte	0x08
	.zero		1


	//   ....[41]....
        /*0390*/ 	.word	0x00000bb0
        /*0394*/ 	.word	0x000000ff
        /*0398*/ 	.word	0x00000148
        /*039c*/ 	.short	0x0100
        /*039e*/ 	.byte	0x08
	.zero		1


	//   ....[42]....
        /*03a0*/ 	.word	0x00000cd0
        /*03a4*/ 	.word	0x000000ff
        /*03a8*/ 	.word	0x00000150
        /*03ac*/ 	.short	0x0100
        /*03ae*/ 	.byte	0x09
	.zero		1


	//   ....[43]....
        /*03b0*/ 	.word	0x00000ce0
        /*03b4*/ 	.word	0x000000ff
        /*03b8*/ 	.word	0x00000170
        /*03bc*/ 	.short	0x0100
        /*03be*/ 	.byte	0x09
	.zero		1


	//   ....[44]....
        /*03c0*/ 	.word	0x00000cf0
        /*03c4*/ 	.word	0x000000ff
        /*03c8*/ 	.word	0x00000158
        /*03cc*/ 	.short	0x0100
        /*03ce*/ 	.byte	0x09
	.zero		1


	//   ....[45]....
        /*03d0*/ 	.word	0x00000d00
        /*03d4*/ 	.word	0x000000ff
        /*03d8*/ 	.word	0x00000178
        /*03dc*/ 	.short	0x0100
        /*03de*/ 	.byte	0x09
	.zero		1


	//   ....[46]....
        /*03e0*/ 	.word	0x00000d10
        /*03e4*/ 	.word	0x000000ff
        /*03e8*/ 	.word	0x00000160
        /*03ec*/ 	.short	0x0100
        /*03ee*/ 	.byte	0x09
	.zero		1


	//   ....[47]....
        /*03f0*/ 	.word	0x00000d20
        /*03f4*/ 	.word	0x000000ff
        /*03f8*/ 	.word	0x00000180
        /*03fc*/ 	.short	0x0100
        /*03fe*/ 	.byte	0x09
	.zero		1


	//   ....[48]....
        /*0400*/ 	.word	0x00000d30
        /*0404*/ 	.word	0x000000ff
        /*0408*/ 	.word	0x00000168
        /*040c*/ 	.short	0x0100
        /*040e*/ 	.byte	0x09
	.zero		1


	//   ....[49]....
        /*0410*/ 	.word	0x00000d40
        /*0414*/ 	.word	0x000000ff
        /*0418*/ 	.word	0x00000188
        /*041c*/ 	.short	0x0100
        /*041e*/ 	.byte	0x09
	.zero		1


	//   ....[50]....
        /*0420*/ 	.word	0x00000e30
        /*0424*/ 	.word	0x000000ff
        /*0428*/ 	.word	0x00000190
        /*042c*/ 	.short	0x0100
        /*042e*/ 	.byte	0x08
	.zero		1


	//   ....[51]....
        /*0430*/ 	.word	0x00000e40
        /*0434*/ 	.word	0x000000ff
        /*0438*/ 	.word	0x000001a0
        /*043c*/ 	.short	0x0100
        /*043e*/ 	.byte	0x08
	.zero		1


	//   ....[52]....
        /*0440*/ 	.word	0x00000e50
        /*0444*/ 	.word	0x000000ff
        /*0448*/ 	.word	0x00000198
        /*044c*/ 	.short	0x0100
        /*044e*/ 	.byte	0x08
	.zero		1


	//   ....[53]....
        /*0450*/ 	.word	0x00000e60
        /*0454*/ 	.word	0x000000ff
        /*0458*/ 	.word	0x000001a8
        /*045c*/ 	.short	0x0100
        /*045e*/ 	.byte	0x08
	.zero		1


	//   ....[54]....
        /*0460*/ 	.word	0x00000f50
        /*0464*/ 	.word	0x000000ff
        /*0468*/ 	.word	0x000001b0
        /*046c*/ 	.short	0x0100
        /*046e*/ 	.byte	0x06
	.zero		1


	//   ....[55]....
        /*0470*/ 	.word	0x00001970
        /*0474*/ 	.word	0x00000003
        /*0478*/ 	.word	0x000001a0
        /*047c*/ 	.short	0x010a
        /*047e*/ 	.byte	0xff
	.zero		1


	//   ....[56]....
        /*0480*/ 	.word	0x000019a0
        /*0484*/ 	.word	0x00000003
        /*0488*/ 	.word	0x00000190
        /*048c*/ 	.short	0x0101
        /*048e*/ 	.byte	0xff
	.zero		1


	//   ....[57]....
        /*0490*/ 	.word	0x00001aa0
        /*0494*/ 	.word	0x000000ff
        /*0498*/ 	.word	0x00000080
        /*049c*/ 	.short	0x010a
        /*049e*/ 	.byte	0x08
	.zero		1


	//   ....[58]....
        /*04a0*/ 	.word	0x00001b70
        /*04a4*/ 	.word	0x000000ff
        /*04a8*/ 	.word	0x00000080
        /*04ac*/ 	.short	0x010a
        /*04ae*/ 	.byte	0x21
	.zero		1


	//   ....[59]....
        /*04b0*/ 	.word	0x00001d20
        /*04b4*/ 	.word	0x000000ff
        /*04b8*/ 	.word	0x00000080
        /*04bc*/ 	.short	0x010a
        /*04be*/ 	.byte	0x08
	.zero		1


	//   ....[60]....
        /*04c0*/ 	.word	0x00001e20
        /*04c4*/ 	.word	0x000000ff
        /*04c8*/ 	.word	0x00000128
        /*04cc*/ 	.short	0x0101
        /*04ce*/ 	.byte	0x04
	.zero		1


	//   ....[61]....
        /*04d0*/ 	.word	0x00001e40
        /*04d4*/ 	.word	0x000000ff
        /*04d8*/ 	.word	0x00000080
        /*04dc*/ 	.short	0x010a
        /*04de*/ 	.byte	0x08
	.zero		1


	//   ....[62]....
        /*04e0*/ 	.word	0x00001ec0
        /*04e4*/ 	.word	0x000000ff
        /*04e8*/ 	.word	0x00000080
        /*04ec*/ 	.short	0x010a
        /*04ee*/ 	.byte	0x11
	.zero		1


	//   ....[63]....
        /*04f0*/ 	.word	0x00002050
        /*04f4*/ 	.word	0x000000ff
        /*04f8*/ 	.word	0x00000080
        /*04fc*/ 	.short	0x010a
        /*04fe*/ 	.byte	0x08
	.zero		1


	//   ....[64]....
        /*0500*/ 	.word	0x000021a0
        /*0504*/ 	.word	0x00000002
        /*0508*/ 	.word	0x00000130
        /*050c*/ 	.short	0x010a
        /*050e*/ 	.byte	0xff
	.zero		1


	//   ....[65]....
        /*0510*/ 	.word	0x00002260
        /*0514*/ 	.word	0x00000002
        /*0518*/ 	.word	0x00000000
        /*051c*/ 	.short	0x0101
        /*051e*/ 	.byte	0xff
	.zero		1


	//   ....[66]....
        /*0520*/ 	.word	0x000027c0
        /*0524*/ 	.word	0x000000ff
        /*0528*/ 	.word	0x00000000
        /*052c*/ 	.short	0x010a
        /*052e*/ 	.byte	0x05
	.zero		1


	//   ....[67]....
        /*0530*/ 	.word	0x00002850
        /*0534*/ 	.word	0x000000ff
        /*0538*/ 	.word	0x00000000
        /*053c*/ 	.short	0x010a
        /*053e*/ 	.byte	0x05
	.zero		1


	//   ....[68]....
        /*0540*/ 	.word	0x000028e0
        /*0544*/ 	.word	0x000000ff
        /*0548*/ 	.word	0x00000000
        /*054c*/ 	.short	0x010a
        /*054e*/ 	.byte	0x05
	.zero		1


	//   ....[69]....
        /*0550*/ 	.word	0x00002970
        /*0554*/ 	.word	0x000000ff
        /*0558*/ 	.word	0x00000000
        /*055c*/ 	.short	0x010a
        /*055e*/ 	.byte	0x05
	.zero		1


	//   ....[70]....
        /*0560*/ 	.word	0x00002a00
        /*0564*/ 	.word	0x000000ff
        /*0568*/ 	.word	0x00000000
        /*056c*/ 	.short	0x010a
        /*056e*/ 	.byte	0x05
	.zero		1


	//   ....[71]....
        /*0570*/ 	.word	0x00002a90
        /*0574*/ 	.word	0x000000ff
        /*0578*/ 	.word	0x00000000
        /*057c*/ 	.short	0x010a
        /*057e*/ 	.byte	0x05
	.zero		1


	//   ....[72]....
        /*0580*/ 	.word	0x00002b20
        /*0584*/ 	.word	0x000000ff
        /*0588*/ 	.word	0x00000000
        /*058c*/ 	.short	0x010a
        /*058e*/ 	.byte	0x05
	.zero		1


	//   ....[73]....
        /*0590*/ 	.word	0x00002bb0
        /*0594*/ 	.word	0x000000ff
        /*0598*/ 	.word	0x00000000
        /*059c*/ 	.short	0x010a
        /*059e*/ 	.byte	0x05
	.zero		1


	//   ....[74]....
        /*05a0*/ 	.word	0x00002c40
        /*05a4*/ 	.word	0x000000ff
        /*05a8*/ 	.word	0x00000000
        /*05ac*/ 	.short	0x010a
        /*05ae*/ 	.byte	0x05
	.zero		1


	//   ....[75]....
        /*05b0*/ 	.word	0x00002cd0
        /*05b4*/ 	.word	0x000000ff
        /*05b8*/ 	.word	0x00000000
        /*05bc*/ 	.short	0x010a
        /*05be*/ 	.byte	0x05
	.zero		1


	//   ....[76]....
        /*05c0*/ 	.word	0x00002d60
        /*05c4*/ 	.word	0x000000ff
        /*05c8*/ 	.word	0x00000000
        /*05cc*/ 	.short	0x010a
        /*05ce*/ 	.byte	0x05
	.zero		1


	//   ....[77]....
        /*05d0*/ 	.word	0x00002df0
        /*05d4*/ 	.word	0x000000ff
        /*05d8*/ 	.word	0x00000000
        /*05dc*/ 	.short	0x010a
        /*05de*/ 	.byte	0x05
	.zero		1


	//   ....[78]....
        /*05e0*/ 	.word	0x00002e80
        /*05e4*/ 	.word	0x000000ff
        /*05e8*/ 	.word	0x00000000
        /*05ec*/ 	.short	0x010a
        /*05ee*/ 	.byte	0x05
	.zero		1


	//   ....[79]....
        /*05f0*/ 	.word	0x00002f10
        /*05f4*/ 	.word	0x000000ff
        /*05f8*/ 	.word	0x00000000
        /*05fc*/ 	.short	0x010a
        /*05fe*/ 	.byte	0x05
	.zero		1


	//   ....[80]....
        /*0600*/ 	.word	0x00002fa0
        /*0604*/ 	.word	0x000000ff
        /*0608*/ 	.word	0x00000000
        /*060c*/ 	.short	0x010a
        /*060e*/ 	.byte	0x05
	.zero		1


	//   ....[81]....
        /*0610*/ 	.word	0x00003040
        /*0614*/ 	.word	0x00000000
        /*0618*/ 	.word	0x00000000
        /*061c*/ 	.short	0x010a
        /*061e*/ 	.byte	0xff
	.zero		1


	//   ....[82]....
        /*0620*/ 	.word	0x00003170
        /*0624*/ 	.word	0x00000000
        /*0628*/ 	.word	0x00000190
        /*062c*/ 	.short	0x010a
        /*062e*/ 	.byte	0xff
	.zero		1


	//   ....[83]....
        /*0630*/ 	.word	0x000031e0
        /*0634*/ 	.word	0x00000004
        /*0638*/ 	.word	0x00000000
        /*063c*/ 	.short	0x0101
        /*063e*/ 	.byte	0xff
	.zero		1


	//   ....[84]....
        /*0640*/ 	.word	0x00003200
        /*0644*/ 	.word	0x000000ff
        /*0648*/ 	.word	0x00000140
        /*064c*/ 	.short	0x010a
        /*064e*/ 	.byte	0x05
	.zero		1


	//   ....[85]....
        /*0650*/ 	.word	0x00003320
        /*0654*/ 	.word	0x00000000
        /*0658*/ 	.word	0x00000130
        /*065c*/ 	.short	0x010a
        /*065e*/ 	.byte	0xff
	.zero		1


	//   ....[86]....
        /*0660*/ 	.word	0x00003420
        /*0664*/ 	.word	0x00000000
        /*0668*/ 	.word	0x00000000
        /*066c*/ 	.short	0x0101
        /*066e*/ 	.byte	0xff
	.zero		1


	//   ....[87]....
        /*0670*/ 	.word	0x000034b0
        /*0674*/ 	.word	0x000000ff
        /*0678*/ 	.word	0x00000140
        /*067c*/ 	.short	0x0106
        /*067e*/ 	.byte	0x05
	.zero		1


	//   ....[88]....
        /*0680*/ 	.word	0x000034d0
        /*0684*/ 	.word	0x000000ff
        /*0688*/ 	.word	0x00000140
        /*068c*/ 	.short	0x010a
        /*068e*/ 	.byte	0x05
	.zero		1


	//   ....[89]....
        /*0690*/ 	.word	0x00003560
        /*0694*/ 	.word	0x000000ff
        /*0698*/ 	.word	0x00000140
        /*069c*/ 	.short	0x0106
        /*069e*/ 	.byte	0x04
	.zero		1


	//   ....[90]....
        /*06a0*/ 	.word	0x000035a0
        /*06a4*/ 	.word	0x00000000
        /*06a8*/ 	.word	0x00000140
        /*06ac*/ 	.short	0x010a
        /*06ae*/ 	.byte	0xff
	.zero		1


	//   ....[91]....
        /*06b0*/ 	.word	0x000037e0
        /*06b4*/ 	.word	0x000000ff
        /*06b8*/ 	.word	0x00000008
        /*06bc*/ 	.short	0x010a
        /*06be*/ 	.byte	0x06
	.zero		1


	//   ....[92]....
        /*06c0*/ 	.word	0x00003800
        /*06c4*/ 	.word	0x000000ff
        /*06c8*/ 	.word	0x00000008
        /*06cc*/ 	.short	0x010a
        /*06ce*/ 	.byte	0x06
	.zero		1


	//   ....[93]....
        /*06d0*/ 	.word	0x00003990
        /*06d4*/ 	.word	0x000000ff
        /*06d8*/ 	.word	0x00000008
        /*06dc*/ 	.short	0x010a
        /*06de*/ 	.byte	0x06
	.zero		1


	//   ....[94]....
        /*06e0*/ 	.word	0x000039b0
        /*06e4*/ 	.word	0x000000ff
        /*06e8*/ 	.word	0x00000008
        /*06ec*/ 	.short	0x010a
        /*06ee*/ 	.byte	0x06
	.zero		1


	//   ....[95]....
        /*06f0*/ 	.word	0x00003a70
        /*06f4*/ 	.word	0x000000ff
        /*06f8*/ 	.word	0x00000000
        /*06fc*/ 	.short	0x0101
        /*06fe*/ 	.byte	0x07
	.zero		1


	//   ....[96]....
        /*0700*/ 	.word	0x00003d70
        /*0704*/ 	.word	0x00000000
        /*0708*/ 	.word	0x00000130
        /*070c*/ 	.short	0x010a
        /*070e*/ 	.byte	0xff
	.zero		1


	//   ....[97]....
        /*0710*/ 	.word	0x00003e30
        /*0714*/ 	.word	0x00000000
        /*0718*/ 	.word	0x00000000
        /*071c*/ 	.short	0x0101
        /*071e*/ 	.byte	0xff
	.zero		1


	//   ....[98]....
        /*0720*/ 	.word	0x00003ef0
        /*0724*/ 	.word	0x000000ff
        /*0728*/ 	.word	0x00000000
        /*072c*/ 	.short	0x010a
        /*072e*/ 	.byte	0x06
	.zero		1


	//   ....[99]....
        /*0730*/ 	.word	0x00003f00
        /*0734*/ 	.word	0x000000ff
        /*0738*/ 	.word	0x00000170
        /*073c*/ 	.short	0x010a
        /*073e*/ 	.byte	0x0a
	.zero		1


	//   ....[100]....
        /*0740*/ 	.word	0x00003fb0
        /*0744*/ 	.word	0x000000ff
        /*0748*/ 	.word	0x00000000
        /*074c*/ 	.short	0x010a
        /*074e*/ 	.byte	0x09
	.zero		1


	//   ....[101]....
        /*0750*/ 	.word	0x000040f0
        /*0754*/ 	.word	0x000000ff
        /*0758*/ 	.word	0x00000000
        /*075c*/ 	.short	0x010a
        /*075e*/ 	.byte	0x06
	.zero		1


	//   ....[102]....
        /*0760*/ 	.word	0x00004340
        /*0764*/ 	.word	0x000000ff
        /*0768*/ 	.word	0x00000000
        /*076c*/ 	.short	0x010a
        /*076e*/ 	.byte	0x07
	.zero		1


	//   ....[103]....
        /*0770*/ 	.word	0x000043d0
        /*0774*/ 	.word	0x000000ff
        /*0778*/ 	.word	0x00000000
        /*077c*/ 	.short	0x010a
        /*077e*/ 	.byte	0x07
	.zero		1


	//   ....[104]....
        /*0780*/ 	.word	0x00004460
        /*0784*/ 	.word	0x000000ff
        /*0788*/ 	.word	0x00000000
        /*078c*/ 	.short	0x010a
        /*078e*/ 	.byte	0x07
	.zero		1


	//   ....[105]....
        /*0790*/ 	.word	0x00004500
        /*0794*/ 	.word	0x00000000
        /*0798*/ 	.word	0x00000000
        /*079c*/ 	.short	0x010a
        /*079e*/ 	.byte	0xff
	.zero		1


	//   ....[106]....
        /*07a0*/ 	.word	0x00004540
        /*07a4*/ 	.word	0x00000000
        /*07a8*/ 	.word	0x00000000
        /*07ac*/ 	.short	0x010a
        /*07ae*/ 	.byte	0xff
	.zero		1


	//   ....[107]....
        /*07b0*/ 	.word	0x000045b0
        /*07b4*/ 	.word	0x000000ff
        /*07b8*/ 	.word	0x00000000
        /*07bc*/ 	.short	0x0101
        /*07be*/ 	.byte	0x05
	.zero		1


	//   ....[108]....
        /*07c0*/ 	.word	0x000045f0
        /*07c4*/ 	.word	0x000000ff
        /*07c8*/ 	.word	0x000001b0
        /*07cc*/ 	.short	0x010a
        /*07ce*/ 	.byte	0x08
	.zero		1


	//   ....[109]....
        /*07d0*/ 	.word	0x00004640
        /*07d4*/ 	.word	0x000000ff
        /*07d8*/ 	.word	0x00000000
        /*07dc*/ 	.short	0x0101
        /*07de*/ 	.byte	0x05
	.zero		1


	//   ....[110]....
        /*07e0*/ 	.word	0x00004a70
        /*07e4*/ 	.word	0x00000000
        /*07e8*/ 	.word	0x00000130
        /*07ec*/ 	.short	0x010a
        /*07ee*/ 	.byte	0xff
	.zero		1


	//   ....[111]....
        /*07f0*/ 	.word	0x00004b30
        /*07f4*/ 	.word	0x00000000
        /*07f8*/ 	.word	0x00000000
        /*07fc*/ 	.short	0x0101
        /*07fe*/ 	.byte	0xff
	.zero		1


	//   ....[112]....
        /*0800*/ 	.word	0x00004e50
        /*0804*/ 	.word	0x000000ff
        /*0808*/ 	.word	0x00000128
        /*080c*/ 	.short	0x010a
        /*080e*/ 	.byte	0x06
	.zero		1


	//   ....[113]....
        /*0810*/ 	.word	0x00005040
        /*0814*/ 	.word	0x000000ff
        /*0818*/ 	.word	0x00000110
        /*081c*/ 	.short	0x010a
        /*081e*/ 	.byte	0x06
	.zero		1


	//   ....[114]....
        /*0820*/ 	.word	0x00005210
        /*0824*/ 	.word	0x000000ff
        /*0828*/ 	.word	0x00000100
        /*082c*/ 	.short	0x010b
        /*082e*/ 	.byte	0x06
	.zero		1


	//   ....[115]....
        /*0830*/ 	.word	0x00005280
        /*0834*/ 	.word	0x000000ff
        /*0838*/ 	.word	0x00000000
        /*083c*/ 	.short	0x0101
        /*083e*/ 	.byte	0x08
	.zero		1


	//   ....[116]....
        /*0840*/ 	.word	0x000052b0
        /*0844*/ 	.word	0x000000ff
        /*0848*/ 	.word	0x00000118
        /*084c*/ 	.short	0x010a
        /*084e*/ 	.byte	0x06
	.zero		1


	//   ....[117]....
        /*0850*/ 	.word	0x000054c0
        /*0854*/ 	.word	0x000000ff
        /*0858*/ 	.word	0x00000108
        /*085c*/ 	.short	0x010b
        /*085e*/ 	.byte	0x06
	.zero		1


	//   ....[118]....
        /*0860*/ 	.word	0x000054e0
        /*0864*/ 	.word	0x000000ff
        /*0868*/ 	.word	0x00000000
        /*086c*/ 	.short	0x0101
        /*086e*/ 	.byte	0x0d
	.zero		1


	//   ....[119]....
        /*0870*/ 	.word	0x00005510
        /*0874*/ 	.word	0x000000ff
        /*0878*/ 	.word	0x00000110
        /*087c*/ 	.short	0x010a
        /*087e*/ 	.byte	0x06
	.zero		1


	//   ....[120]....
        /*0880*/ 	.word	0x00005550
        /*0884*/ 	.word	0x00000000
        /*0888*/ 	.word	0x00000118
        /*088c*/ 	.short	0x010a
        /*088e*/ 	.byte	0xff
	.zero		1


	//   ....[121]....
        /*0890*/ 	.word	0x00005890
        /*0894*/ 	.word	0x00000000
        /*0898*/ 	.word	0x00000130
        /*089c*/ 	.short	0x010a
        /*089e*/ 	.byte	0xff
	.zero		1


	//   ....[122]....
        /*08a0*/ 	.word	0x000059a0
        /*08a4*/ 	.word	0x00000000
        /*08a8*/ 	.word	0x00000000
        /*08ac*/ 	.short	0x0101
        /*08ae*/ 	.byte	0xff
	.zero		1


	//   ....[123]....
        /*08b0*/ 	.word	0x00006400
        /*08b4*/ 	.word	0x00000003
        /*08b8*/ 	.word	0x00000100
        /*08bc*/ 	.short	0x010a
        /*08be*/ 	.byte	0xff
	.zero		1


	//   ....[124]....
        /*08c0*/ 	.word	0x00006440
        /*08c4*/ 	.word	0x000000ab
        /*08c8*/ 	.word	0x00000150
        /*08cc*/ 	.short	0x010a
        /*08ce*/ 	.byte	0xff
	.zero		1


	//   ....[125]....
        /*08d0*/ 	.word	0x00006580
        /*08d4*/ 	.word	0x00000003
        /*08d8*/ 	.word	0x00000100
        /*08dc*/ 	.short	0x010a
        /*08de*/ 	.byte	0xff
	.zero		1


	//   ....[126]....
        /*08e0*/ 	.word	0x000066c0
        /*08e4*/ 	.word	0x00000000
        /*08e8*/ 	.word	0x00000000
        /*08ec*/ 	.short	0x0101
        /*08ee*/ 	.byte	0xff
	.zero		1


	//   ....[127]....
        /*08f0*/ 	.word	0x00006740
        /*08f4*/ 	.word	0x000000ab
        /*08f8*/ 	.word	0x00000150
        /*08fc*/ 	.short	0x010a
        /*08fe*/ 	.byte	0xff
	.zero		1


	//   ....[128]....
        /*0900*/ 	.word	0x00007ad0
        /*0904*/ 	.word	0x0000007c
        /*0908*/ 	.word	0x00000100
        /*090c*/ 	.short	0x010a
        /*090e*/ 	.byte	0xff
	.zero		1


	//   ....[129]....
        /*0910*/ 	.word	0x00007ba0
        /*0914*/ 	.word	0x0000007c
        /*0918*/ 	.word	0x00000100
        /*091c*/ 	.short	0x010a
        /*091e*/ 	.byte	0xff
	.zero		1


	//   ....[130]....
        /*0920*/ 	.word	0x00007d00
        /*0924*/ 	.word	0x00000003
        /*0928*/ 	.word	0x00000000
        /*092c*/ 	.short	0x0101
        /*092e*/ 	.byte	0xff
	.zero		1


	//   ....[131]....
        /*0930*/ 	.word	0x00007fe0
        /*0934*/ 	.word	0x000000ab
        /*0938*/ 	.word	0x00000000
        /*093c*/ 	.short	0x0101
        /*093e*/ 	.byte	0xff
	.zero		1


	//   ....[132]....
        /*0940*/ 	.word	0x00009250
        /*0944*/ 	.word	0x00000003
        /*0948*/ 	.word	0x000001a0
        /*094c*/ 	.short	0x010a
        /*094e*/ 	.byte	0xff
	.zero		1


	//   ....[133]....
        /*0950*/ 	.word	0x000092b0
        /*0954*/ 	.word	0x00000002
        /*0958*/ 	.word	0x00000080
        /*095c*/ 	.short	0x010a
        /*095e*/ 	.byte	0xff
	.zero		1


	//   ....[134]....
        /*0960*/ 	.word	0x00009310
        /*0964*/ 	.word	0x00000002
        /*0968*/ 	.word	0x00000080
        /*096c*/ 	.short	0x010a
        /*096e*/ 	.byte	0xff
	.zero		1


	//   ....[135]....
        /*0970*/ 	.word	0x00009360
        /*0974*/ 	.word	0x00000002
        /*0978*/ 	.word	0x00000130
        /*097c*/ 	.short	0x010a
        /*097e*/ 	.byte	0xff
	.zero		1


	//   ....[136]....
        /*0980*/ 	.word	0x000093c0
        /*0984*/ 	.word	0x00000000
        /*0988*/ 	.word	0x00000000
        /*098c*/ 	.short	0x010a
        /*098e*/ 	.byte	0xff
	.zero		1


	//   ....[137]....
        /*0990*/ 	.word	0x00009420
        /*0994*/ 	.word	0x00000000
        /*0998*/ 	.word	0x00000000
        /*099c*/ 	.short	0x010a
        /*099e*/ 	.byte	0xff
	.zero		1


	//   ....[138]....
        /*09a0*/ 	.word	0x00009480
        /*09a4*/ 	.word	0x00000000
        /*09a8*/ 	.word	0x00000000
        /*09ac*/ 	.short	0x010a
        /*09ae*/ 	.byte	0xff
	.zero		1


	//   ....[139]....
        /*09b0*/ 	.word	0x000094e0
        /*09b4*/ 	.word	0x00000000
        /*09b8*/ 	.word	0x00000000
        /*09bc*/ 	.short	0x010a
        /*09be*/ 	.byte	0xff
	.zero		1


	//   ....[140]....
        /*09c0*/ 	.word	0x00009540
        /*09c4*/ 	.word	0x00000000
        /*09c8*/ 	.word	0x00000000
        /*09cc*/ 	.short	0x010a
        /*09ce*/ 	.byte	0xff
	.zero		1


	//   ....[141]....
        /*09d0*/ 	.word	0x000095a0
        /*09d4*/ 	.word	0x00000000
        /*09d8*/ 	.word	0x00000000
        /*09dc*/ 	.short	0x010a
        /*09de*/ 	.byte	0xff
	.zero		1


	//   ....[142]....
        /*09e0*/ 	.word	0x00009600
        /*09e4*/ 	.word	0x00000000
        /*09e8*/ 	.word	0x00000000
        /*09ec*/ 	.short	0x010a
        /*09ee*/ 	.byte	0xff
	.zero		1


	//   ....[143]....
        /*09f0*/ 	.word	0x00009660
        /*09f4*/ 	.word	0x00000000
        /*09f8*/ 	.word	0x00000000
        /*09fc*/ 	.short	0x010a
        /*09fe*/ 	.byte	0xff
	.zero		1


	//   ....[144]....
        /*0a00*/ 	.word	0x000096c0
        /*0a04*/ 	.word	0x00000000
        /*0a08*/ 	.word	0x00000000
        /*0a0c*/ 	.short	0x010a
        /*0a0e*/ 	.byte	0xff
	.zero		1


	//   ....[145]....
        /*0a10*/ 	.word	0x00009720
        /*0a14*/ 	.word	0x00000000
        /*0a18*/ 	.word	0x00000000
        /*0a1c*/ 	.short	0x010a
        /*0a1e*/ 	.byte	0xff
	.zero		1


	//   ....[146]....
        /*0a20*/ 	.word	0x00009780
        /*0a24*/ 	.word	0x00000000
        /*0a28*/ 	.word	0x00000000
        /*0a2c*/ 	.short	0x010a
        /*0a2e*/ 	.byte	0xff
	.zero		1


	//   ....[147]....
        /*0a30*/ 	.word	0x000097e0
        /*0a34*/ 	.word	0x00000000
        /*0a38*/ 	.word	0x00000000
        /*0a3c*/ 	.short	0x010a
        /*0a3e*/ 	.byte	0xff
	.zero		1


	//   ....[148]....
        /*0a40*/ 	.word	0x00009840
        /*0a44*/ 	.word	0x00000000
        /*0a48*/ 	.word	0x00000000
        /*0a4c*/ 	.short	0x010a
        /*0a4e*/ 	.byte	0xff
	.zero		1


	//   ....[149]....
        /*0a50*/ 	.word	0x000098a0
        /*0a54*/ 	.word	0x00000000
        /*0a58*/ 	.word	0x00000000
        /*0a5c*/ 	.short	0x010a
        /*0a5e*/ 	.byte	0xff
	.zero		1


	//   ....[150]....
        /*0a60*/ 	.word	0x00009900
        /*0a64*/ 	.word	0x00000000
        /*0a68*/ 	.word	0x00000000
        /*0a6c*/ 	.short	0x010a
        /*0a6e*/ 	.byte	0xff
	.zero		1


	//   ....[151]....
        /*0a70*/ 	.word	0x00009950
        /*0a74*/ 	.word	0x00000000
        /*0a78*/ 	.word	0x00000190
        /*0a7c*/ 	.short	0x010a
        /*0a7e*/ 	.byte	0xff
	.zero		1


	//   ....[152]....
        /*0a80*/ 	.word	0x000099b0
        /*0a84*/ 	.word	0x00000000
        /*0a88*/ 	.word	0x00000140
        /*0a8c*/ 	.short	0x010a
        /*0a8e*/ 	.byte	0xff
	.zero		1


	//   ....[153]....
        /*0a90*/ 	.word	0x00009a00
        /*0a94*/ 	.word	0x00000000
        /*0a98*/ 	.word	0x00000130
        /*0a9c*/ 	.short	0x010a
        /*0a9e*/ 	.byte	0xff
	.zero		1


	//   ....[154]....
        /*0aa0*/ 	.word	0x00009a60
        /*0aa4*/ 	.word	0x00000000
        /*0aa8*/ 	.word	0x00000140
        /*0aac*/ 	.short	0x010a
        /*0aae*/ 	.byte	0xff
	.zero		1


	//   ....[155]....
        /*0ab0*/ 	.word	0x00009ac0
        /*0ab4*/ 	.word	0x00000004
        /*0ab8*/ 	.word	0x00000008
        /*0abc*/ 	.short	0x010a
        /*0abe*/ 	.byte	0xff
	.zero		1


	//   ....[156]....
        /*0ac0*/ 	.word	0x00009ba0
        /*0ac4*/ 	.word	0x00000002
        /*0ac8*/ 	.word	0x00000008
        /*0acc*/ 	.short	0x010a
        /*0ace*/ 	.byte	0xff
	.zero		1


	//   ....[157]....
        /*0ad0*/ 	.word	0x00009bf0
        /*0ad4*/ 	.word	0x00000000
        /*0ad8*/ 	.word	0x00000130
        /*0adc*/ 	.short	0x010a
        /*0ade*/ 	.byte	0xff
	.zero		1


	//   ....[158]....
        /*0ae0*/ 	.word	0x00009c50
        /*0ae4*/ 	.word	0x00000000
        /*0ae8*/ 	.word	0x00000170
        /*0aec*/ 	.short	0x010a
        /*0aee*/ 	.byte	0xff
	.zero		1


	//   ....[159]....
        /*0af0*/ 	.word	0x00009cb0
        /*0af4*/ 	.word	0x00000000
        /*0af8*/ 	.word	0x00000000
        /*0afc*/ 	.short	0x010a
        /*0afe*/ 	.byte	0xff
	.zero		1


	//   ....[160]....
        /*0b00*/ 	.word	0x00009d10
        /*0b04*/ 	.word	0x00000000
        /*0b08*/ 	.word	0x00000000
        /*0b0c*/ 	.short	0x010a
        /*0b0e*/ 	.byte	0xff
	.zero		1


	//   ....[161]....
        /*0b10*/ 	.word	0x00009d70
        /*0b14*/ 	.word	0x00000000
        /*0b18*/ 	.word	0x00000000
        /*0b1c*/ 	.short	0x010a
        /*0b1e*/ 	.byte	0xff
	.zero		1


	//   ....[162]....
        /*0b20*/ 	.word	0x00009dd0
        /*0b24*/ 	.word	0x00000000
        /*0b28*/ 	.word	0x00000000
        /*0b2c*/ 	.short	0x010a
        /*0b2e*/ 	.byte	0xff
	.zero		1


	//   ....[163]....
        /*0b30*/ 	.word	0x00009e30
        /*0b34*/ 	.word	0x00000000
        /*0b38*/ 	.word	0x000001b0
        /*0b3c*/ 	.short	0x010a
        /*0b3e*/ 	.byte	0xff
	.zero		1


	//   ....[164]....
        /*0b40*/ 	.word	0x00009e80
        /*0b44*/ 	.word	0x00000000
        /*0b48*/ 	.word	0x00000130
        /*0b4c*/ 	.short	0x010a
        /*0b4e*/ 	.byte	0xff
	.zero		1


	//   ....[165]....
        /*0b50*/ 	.word	0x00009ee0
        /*0b54*/ 	.word	0x00000000
        /*0b58*/ 	.word	0x00000128
        /*0b5c*/ 	.short	0x010a
        /*0b5e*/ 	.byte	0xff
	.zero		1


	//   ....[166]....
        /*0b60*/ 	.word	0x00009f40
        /*0b64*/ 	.word	0x00000003
        /*0b68*/ 	.word	0x00000110
        /*0b6c*/ 	.short	0x010a
        /*0b6e*/ 	.byte	0xff
	.zero		1


	//   ....[167]....
        /*0b70*/ 	.word	0x00009fa0
        /*0b74*/ 	.word	0x00000003
        /*0b78*/ 	.word	0x00000118
        /*0b7c*/ 	.short	0x010a
        /*0b7e*/ 	.byte	0xff
	.zero		1


	//   ....[168]....
        /*0b80*/ 	.word	0x0000a000
        /*0b84*/ 	.word	0x00000000
        /*0b88*/ 	.word	0x00000110
        /*0b8c*/ 	.short	0x010a
        /*0b8e*/ 	.byte	0xff
	.zero		1


	//   ....[169]....
        /*0b90*/ 	.word	0x0000a050
        /*0b94*/ 	.word	0x00000000
        /*0b98*/ 	.word	0x00000130
        /*0b9c*/ 	.short	0x010a
        /*0b9e*/ 	.byte	0xff
	.zero		1


	//   ....[170]....
        /*0ba0*/ 	.word	0x0000a0a0
        /*0ba4*/ 	.word	0x00000003
        /*0ba8*/ 	.word	0x00000100
        /*0bac*/ 	.short	0x010a
        /*0bae*/ 	.byte	0xff
	.zero		1


	//   ....[171]....
        /*0bb0*/ 	.word	0x0000a0f0
        /*0bb4*/ 	.word	0x000000ab
        /*0bb8*/ 	.word	0x00000150
        /*0bbc*/ 	.short	0x010a
        /*0bbe*/ 	.byte	0xff
	.zero		1


	//   ....[172]....
        /*0bc0*/ 	.word	0x0000a140
        /*0bc4*/ 	.word	0x0000007c
        /*0bc8*/ 	.word	0x00000100
        /*0bcc*/ 	.short	0x010a
        /*0bce*/ 	.byte	0xff
	.zero		1


	//----- nvinfo : EIATTR_NUM_MBARRIERS
	.align		4
.L_47:
        /*0bd0*/ 	.byte	0x03, 0x38
        /*0bd2*/ 	.short	0x0037


	//----- nvinfo : EIATTR_EXIT_INSTR_OFFSETS
	.align		4
        /*0bd4*/ 	.byte	0x04, 0x1c
        /*0bd6*/ 	.short	(.L_49 - .L_48)


	//   ....[0]....
.L_48:
        /*0bd8*/ 	.word	0x00003070


	//   ....[1]....
        /*0bdc*/ 	.word	0x00003570


	//   ....[2]....
        /*0be0*/ 	.word	0x000035d0


	//   ....[3]....
        /*0be4*/ 	.word	0x00004870


	//   ....[4]....
        /*0be8*/ 	.word	0x00005580


	//   ....[5]....
        /*0bec*/ 	.word	0x000055c0


	//   ....[6]....
        /*0bf0*/ 	.word	0x00009240


	//----- nvinfo : EIATTR_MAX_THREADS
	.align		4
.L_49:
        /*0bf4*/ 	.byte	0x04, 0x05
        /*0bf6*/ 	.short	(.L_51 - .L_50)
.L_50:
        /*0bf8*/ 	.word	0x00000100
        /*0bfc*/ 	.word	0x00000001
        /*0c00*/ 	.word	0x00000001


	//----- nvinfo : EIATTR_CRS_STACK_SIZE
	.align		4
.L_51:
        /*0c04*/ 	.byte	0x04, 0x1e
        /*0c06*/ 	.short	(.L_53 - .L_52)
.L_52:
        /*0c08*/ 	.word	0x00000000


	//----- nvinfo : EIATTR_CBANK_PARAM_SIZE
	.align		4
.L_53:
        /*0c0c*/ 	.byte	0x03, 0x19
        /*0c0e*/ 	.short	0x0800


	//----- nvinfo : EIATTR_PARAM_CBANK
	.align		4
        /*0c10*/ 	.byte	0x04, 0x0a
        /*0c12*/ 	.short	(.L_55 - .L_54)
	.align		4
.L_54:
        /*0c14*/ 	.word	index@(.nv.constant0._ZN7cutlass13device_kernelINS_4gemm6kernel13GemmUniversalIN4cute5tupleIJiiiiEEENS1_10collective13CollectiveMmaINS1_35MainloopSm100TmaUmmaWarpSpecializedILi16ELi2ELi4ENS5_IJNS4_1CILi2EEENSA_ILi1EEESC_EEEEENS5_IJNSA_ILi256EEENSA_ILi128EEENSA_ILi64EEEEEEaNS5_IJlSC_lEEEaSJ_NS4_8TiledMMAINS4_8MMA_AtomIJNS4_21SM100_MMA_S8_2x1SM_SSIaaiLi256ELi128ELNS4_4UMMA5MajorE0ELSO_0ELNSN_8SaturateE0EEEEEENS4_6LayoutINS5_IJSC_SC_SC_EEENS5_IJNSA_ILi0EEESU_SU_EEEEENS5_IJNS4_10UnderscoreESX_SX_EEEEENS4_18SM100_TMA_2SM_LOADENS4_14ComposedLayoutINS4_7SwizzleILi2ELi4ELi3EEENS4_18smem_ptr_flag_bitsILi8EEENSS_INS5_IJNSA_ILi8EEESH_EEENS5_IJSH_SC_EEEEEEEvNS4_8identityES10_S1A_vS1B_EENS_8epilogue10collective18CollectiveEpilogueINS1D_23Sm100TmaWarpSpecializedILi2ELi2ELi64ELb0ELb0EEEJNS5_IJSG_SG_SH_EEENS5_IJNSS_ISG_SC_EENSS_ISH_SC_EEEEEaSJ_aSJ_NS1D_6fusion15FusionCallbacksIS1H_NS1M_17LinearCombinationIaiaiLNS_15FloatRoundStyleE2EEES1I_S1L_JEEENS4_5SM1004TMEM4LOAD26SM100_TMEM_LOAD_32dp32b64xENS4_13SM90_TMA_LOADES1A_NS4_39AutoVectorizingCopyWithAssumedAlignmentILi128EEENS4_14SM90_TMA_STOREES1A_S1Y_S1Y_EEEvvEEEEvNT_6ParamsE)
        /*0c18*/ 	.short	0x0380
        /*0c1a*/ 	.short	0x0800


	//----- nvinfo : EIATTR_SW_WAR
	.align		4
.L_55:
        /*0c1c*/ 	.byte	0x04, 0x36
        /*0c1e*/ 	.short	(.L_57 - .L_56)
.L_56:
        /*0c20*/ 	.word	0x00000008
.L_57:


//--------------------- .nv.callgraph             --------------------------
	.section	.nv.callgraph,"",@"SHT_CUDA_CALLGRAPH"
	.align	4
	.sectionentsize	8
	.align		4
        /*0000*/ 	.word	0x00000000
	.align		4
        /*0004*/ 	.word	0xffffffff
	.align		4
        /*0008*/ 	.word	index@(_ZN7cutlass13device_kernelINS_4gemm6kernel13GemmUniversalIN4cute5tupleIJiiiiEEENS1_10collective13CollectiveMmaINS1_35MainloopSm100TmaUmmaWarpSpecializedILi16ELi2ELi4ENS5_IJNS4_1CILi2EEENSA_ILi1EEESC_EEEEENS5_IJNSA_ILi256EEENSA_ILi128EEENSA_ILi64EEEEEEaNS5_IJlSC_lEEEaSJ_NS4_8TiledMMAINS4_8MMA_AtomIJNS4_21SM100_MMA_S8_2x1SM_SSIaaiLi256ELi128ELNS4_4UMMA5MajorE0ELSO_0ELNSN_8SaturateE0EEEEEENS4_6LayoutINS5_IJSC_SC_SC_EEENS5_IJNSA_ILi0EEESU_SU_EEEEENS5_IJNS4_10UnderscoreESX_SX_EEEEENS4_18SM100_TMA_2SM_LOADENS4_14ComposedLayoutINS4_7SwizzleILi2ELi4ELi3EEENS4_18smem_ptr_flag_bitsILi8EEENSS_INS5_IJNSA_ILi8EEESH_EEENS5_IJSH_SC_EEEEEEEvNS4_8identityES10_S1A_vS1B_EENS_8epilogue10collective18CollectiveEpilogueINS1D_23Sm100TmaWarpSpecializedILi2ELi2ELi64ELb0ELb0EEEJNS5_IJSG_SG_SH_EEENS5_IJNSS_ISG_SC_EENSS_ISH_SC_EEEEEaSJ_aSJ_NS1D_6fusion15FusionCallbacksIS1H_NS1M_17LinearCombinationIaiaiLNS_15FloatRoundStyleE2EEES1I_S1L_JEEENS4_5SM1004TMEM4LOAD26SM100_TMEM_LOAD_32dp32b64xENS4_13SM90_TMA_LOADES1A_NS4_39AutoVectorizingCopyWithAssumedAlignmentILi128EEENS4_14SM90_TMA_STOREES1A_S1Y_S1Y_EEEvvEEEEvNT_6ParamsE)
	.align		4
        /*000c*/ 	.word	index@(__assertfail)
	.align		4
        /*0010*/ 	.word	0x00000000
	.align		4
        /*0014*/ 	.word	0xfffffffe
	.align		4
        /*0018*/ 	.word	0x00000000
	.align		4
        /*001c*/ 	.word	0xfffffffd
	.align		4
        /*0020*/ 	.word	0x00000000
	.align		4
        /*0024*/ 	.word	0xfffffffc


//--------------------- .nv.constant4             --------------------------
	.section	.nv.constant4,"a",@progbits
	.align	8
	.align		8
.nv.constant4:
        /*0000*/ 	.dword	__assertfail
	.align		8
        /*0008*/ 	.dword	__unnamed_1
	.align		8
        /*0010*/ 	.dword	__unnamed_2
	.align		8
        /*0018*/ 	.dword	_ZN40_INTERNAL_2b7d0e73_4_k_cu_16e744d1_207374cuda3std3__45__cpo5beginE
	.align		8
        /*0020*/ 	.dword	_ZN40_INTERNAL_2b7d0e73_4_k_cu_16e744d1_207374cuda3std3__45__cpo3endE
	.align		8
        /*0028*/ 	.dword	_ZN40_INTERNAL_2b7d0e73_4_k_cu_16e744d1_207374cuda3std3__45__cpo6cbeginE
	.align		8
        /*0030*/ 	.dword	_ZN40_INTERNAL_2b7d0e73_4_k_cu_16e744d1_207374cuda3std3__45__cpo4cendE
	.align		8
        /*0038*/ 	.dword	_ZN40_INTERNAL_2b7d0e73_4_k_cu_16e744d1_207374cuda3std3__442_GLOBAL__N__2b7d0e73_4_k_cu_16e744d1_207376ignoreE
	.align		8
        /*0040*/ 	.dword	_ZN40_INTERNAL_2b7d0e73_4_k_cu_16e744d1_207374cuda3std3__419piecewise_constructE
	.align		8
        /*0048*/ 	.dword	_ZN40_INTERNAL_2b7d0e73_4_k_cu_16e744d1_207374cuda3std3__48in_placeE
	.align		8
        /*0050*/ 	.dword	_ZN40_INTERNAL_2b7d0e73_4_k_cu_16e744d1_207374cuda3std6ranges3__45__cpo4swapE
	.align		8
        /*0058*/ 	.dword	_ZN40_INTERNAL_2b7d0e73_4_k_cu_16e744d1_207374cuda3std6ranges3__45__cpo9iter_moveE
	.align		8
        /*0060*/ 	.dword	_ZN40_INTERNAL_2b7d0e73_4_k_cu_16e744d1_207374cute7productE
	.align		8
        /*0068*/ 	.dword	_ZN40_INTERNAL_2b7d0e73_4_k_cu_16e744d1_207374cute1_E
	.align		8
        /*0070*/ 	.dword	$str$25
	.align		8
        /*0078*/ 	.dword	$str$26
	.align		8
        /*0080*/ 	.dword	$str$27
	.align		8
        /*0088*/ 	.dword	$str$28


//--------------------- .text._ZN7cutlass13device_kernelINS_4gemm6kernel13GemmUniversalIN4cute5tupleIJiiiiEEENS1_10collective13CollectiveMmaINS1_35MainloopSm100TmaUmmaWarpSpecializedILi16ELi2ELi4ENS5_IJNS4_1CILi2EEENSA_ILi1EEESC_EEEEENS5_IJNSA_ILi256EEENSA_ILi128EEENSA_ILi64EEEEEEaNS5_IJlSC_lEEEaSJ_NS4_8TiledMMAINS4_8MMA_AtomIJNS4_21SM100_MMA_S8_2x1SM_SSIaaiLi256ELi128ELNS4_4UMMA5MajorE0ELSO_0ELNSN_8SaturateE0EEEEEENS4_6LayoutINS5_IJSC_SC_SC_EEENS5_IJNSA_ILi0EEESU_SU_EEEEENS5_IJNS4_10UnderscoreESX_SX_EEEEENS4_18SM100_TMA_2SM_LOADENS4_14ComposedLayoutINS4_7SwizzleILi2ELi4ELi3EEENS4_18smem_ptr_flag_bitsILi8EEENSS_INS5_IJNSA_ILi8EEESH_EEENS5_IJSH_SC_EEEEEEEvNS4_8identityES10_S1A_vS1B_EENS_8epilogue10collective18CollectiveEpilogueINS1D_23Sm100TmaWarpSpecializedILi2ELi2ELi64ELb0ELb0EEEJNS5_IJSG_SG_SH_EEENS5_IJNSS_ISG_SC_EENSS_ISH_SC_EEEEEaSJ_aSJ_NS1D_6fusion15FusionCallbacksIS1H_NS1M_17LinearCombinationIaiaiLNS_15FloatRoundStyleE2EEES1I_S1L_JEEENS4_5SM1004TMEM4LOAD26SM100_TMEM_LOAD_32dp32b64xENS4_13SM90_TMA_LOADES1A_NS4_39AutoVectorizingCopyWithAssumedAlignmentILi128EEENS4_14SM90_TMA_STOREES1A_S1Y_S1Y_EEEvvEEEEvNT_6ParamsE --------------------------
	.section	.text._ZN7cutlass13device_kernelINS_4gemm6kernel13GemmUniversalIN4cute5tupleIJiiiiEEENS1_10collective13CollectiveMmaINS1_35MainloopSm100TmaUmmaWarpSpecializedILi16ELi2ELi4ENS5_IJNS4_1CILi2EEENSA_ILi1EEESC_EEEEENS5_IJNSA_ILi256EEENSA_ILi128EEENSA_ILi64EEEEEEaNS5_IJlSC_lEEEaSJ_NS4_8TiledMMAINS4_8MMA_AtomIJNS4_21SM100_MMA_S8_2x1SM_SSIaaiLi256ELi128ELNS4_4UMMA5MajorE0ELSO_0ELNSN_8SaturateE0EEEEEENS4_6LayoutINS5_IJSC_SC_SC_EEENS5_IJNSA_ILi0EEESU_SU_EEEEENS5_IJNS4_10UnderscoreESX_SX_EEEEENS4_18SM100_TMA_2SM_LOADENS4_14ComposedLayoutINS4_7SwizzleILi2ELi4ELi3EEENS4_18smem_ptr_flag_bitsILi8EEENSS_INS5_IJNSA_ILi8EEESH_EEENS5_IJSH_SC_EEEEEEEvNS4_8identityES10_S1A_vS1B_EENS_8epilogue10collective18CollectiveEpilogueINS1D_23Sm100TmaWarpSpecializedILi2ELi2ELi64ELb0ELb0EEEJNS5_IJSG_SG_SH_EEENS5_IJNSS_ISG_SC_EENSS_ISH_SC_EEEEEaSJ_aSJ_NS1D_6fusion15FusionCallbacksIS1H_NS1M_17LinearCombinationIaiaiLNS_15FloatRoundStyleE2EEES1I_S1L_JEEENS4_5SM1004TMEM4LOAD26SM100_TMEM_LOAD_32dp32b64xENS4_13SM90_TMA_LOADES1A_NS4_39AutoVectorizingCopyWithAssumedAlignmentILi128EEENS4_14SM90_TMA_STOREES1A_S1Y_S1Y_EEEvvEEEEvNT_6ParamsE,"ax",@progbits
	.align	128
.text._ZN7cutlass13device_kernelINS_4gemm6kernel13GemmUniversalIN4cute5tupleIJiiiiEEENS1_10collective13CollectiveMmaINS1_35MainloopSm100TmaUmmaWarpSpecializedILi16ELi2ELi4ENS5_IJNS4_1CILi2EEENSA_ILi1EEESC_EEEEENS5_IJNSA_ILi256EEENSA_ILi128EEENSA_ILi64EEEEEEaNS5_IJlSC_lEEEaSJ_NS4_8TiledMMAINS4_8MMA_AtomIJNS4_21SM100_MMA_S8_2x1SM_SSIaaiLi256ELi128ELNS4_4UMMA5MajorE0ELSO_0ELNSN_8SaturateE0EEEEEENS4_6LayoutINS5_IJSC_SC_SC_EEENS5_IJNSA_ILi0EEESU_SU_EEEEENS5_IJNS4_10UnderscoreESX_SX_EEEEENS4_18SM100_TMA_2SM_LOADENS4_14ComposedLayoutINS4_7SwizzleILi2ELi4ELi3EEENS4_18smem_ptr_flag_bitsILi8EEENSS_INS5_IJNSA_ILi8EEESH_EEENS5_IJSH_SC_EEEEEEEvNS4_8identityES10_S1A_vS1B_EENS_8epilogue10collective18CollectiveEpilogueINS1D_23Sm100TmaWarpSpecializedILi2ELi2ELi64ELb0ELb0EEEJNS5_IJSG_SG_SH_EEENS5_IJNSS_ISG_SC_EENSS_ISH_SC_EEEEEaSJ_aSJ_NS1D_6fusion15FusionCallbacksIS1H_NS1M_17LinearCombinationIaiaiLNS_15FloatRoundStyleE2EEES1I_S1L_JEEENS4_5SM1004TMEM4LOAD26SM100_TMEM_LOAD_32dp32b64xENS4_13SM90_TMA_LOADES1A_NS4_39AutoVectorizingCopyWithAssumedAlignmentILi128EEENS4_14SM90_TMA_STOREES1A_S1Y_S1Y_EEEvvEEEEvNT_6ParamsE:
        .type           _ZN7cutlass13device_kernelINS_4gemm6kernel13GemmUniversalIN4cute5tupleIJiiiiEEENS1_10collective13CollectiveMmaINS1_35MainloopSm100TmaUmmaWarpSpecializedILi16ELi2ELi4ENS5_IJNS4_1CILi2EEENSA_ILi1EEESC_EEEEENS5_IJNSA_ILi256EEENSA_ILi128EEENSA_ILi64EEEEEEaNS5_IJlSC_lEEEaSJ_NS4_8TiledMMAINS4_8MMA_AtomIJNS4_21SM100_MMA_S8_2x1SM_SSIaaiLi256ELi128ELNS4_4UMMA5MajorE0ELSO_0ELNSN_8SaturateE0EEEEEENS4_6LayoutINS5_IJSC_SC_SC_EEENS5_IJNSA_ILi0EEESU_SU_EEEEENS5_IJNS4_10UnderscoreESX_SX_EEEEENS4_18SM100_TMA_2SM_LOADENS4_14ComposedLayoutINS4_7SwizzleILi2ELi4ELi3EEENS4_18smem_ptr_flag_bitsILi8EEENSS_INS5_IJNSA_ILi8EEESH_EEENS5_IJSH_SC_EEEEEEEvNS4_8identityES10_S1A_vS1B_EENS_8epilogue10collective18CollectiveEpilogueINS1D_23Sm100TmaWarpSpecializedILi2ELi2ELi64ELb0ELb0EEEJNS5_IJSG_SG_SH_EEENS5_IJNSS_ISG_SC_EENSS_ISH_SC_EEEEEaSJ_aSJ_NS1D_6fusion15FusionCallbacksIS1H_NS1M_17LinearCombinationIaiaiLNS_15FloatRoundStyleE2EEES1I_S1L_JEEENS4_5SM1004TMEM4LOAD26SM100_TMEM_LOAD_32dp32b64xENS4_13SM90_TMA_LOADES1A_NS4_39AutoVectorizingCopyWithAssumedAlignmentILi128EEENS4_14SM90_TMA_STOREES1A_S1Y_S1Y_EEEvvEEEEvNT_6ParamsE,@function
        .size           _ZN7cutlass13device_kernelINS_4gemm6kernel13GemmUniversalIN4cute5tupleIJiiiiEEENS1_10collective13CollectiveMmaINS1_35MainloopSm100TmaUmmaWarpSpecializedILi16ELi2ELi4ENS5_IJNS4_1CILi2EEENSA_ILi1EEESC_EEEEENS5_IJNSA_ILi256EEENSA_ILi128EEENSA_ILi64EEEEEEaNS5_IJlSC_lEEEaSJ_NS4_8TiledMMAINS4_8MMA_AtomIJNS4_21SM100_MMA_S8_2x1SM_SSIaaiLi256ELi128ELNS4_4UMMA5MajorE0ELSO_0ELNSN_8SaturateE0EEEEEENS4_6LayoutINS5_IJSC_SC_SC_EEENS5_IJNSA_ILi0EEESU_SU_EEEEENS5_IJNS4_10UnderscoreESX_SX_EEEEENS4_18SM100_TMA_2SM_LOADENS4_14ComposedLayoutINS4_7SwizzleILi2ELi4ELi3EEENS4_18smem_ptr_flag_bitsILi8EEENSS_INS5_IJNSA_ILi8EEESH_EEENS5_IJSH_SC_EEEEEEEvNS4_8identityES10_S1A_vS1B_EENS_8epilogue10collective18CollectiveEpilogueINS1D_23Sm100TmaWarpSpecializedILi2ELi2ELi64ELb0ELb0EEEJNS5_IJSG_SG_SH_EEENS5_IJNSS_ISG_SC_EENSS_ISH_SC_EEEEEaSJ_aSJ_NS1D_6fusion15FusionCallbacksIS1H_NS1M_17LinearCombinationIaiaiLNS_15FloatRoundStyleE2EEES1I_S1L_JEEENS4_5SM1004TMEM4LOAD26SM100_TMEM_LOAD_32dp32b64xENS4_13SM90_TMA_LOADES1A_NS4_39AutoVectorizingCopyWithAssumedAlignmentILi128EEENS4_14SM90_TMA_STOREES1A_S1Y_S1Y_EEEvvEEEEvNT_6ParamsE,(.L_x_200 - _ZN7cutlass13device_kernelINS_4gemm6kernel13GemmUniversalIN4cute5tupleIJiiiiEEENS1_10collective13CollectiveMmaINS1_35MainloopSm100TmaUmmaWarpSpecializedILi16ELi2ELi4ENS5_IJNS4_1CILi2EEENSA_ILi1EEESC_EEEEENS5_IJNSA_ILi256EEENSA_ILi128EEENSA_ILi64EEEEEEaNS5_IJlSC_lEEEaSJ_NS4_8TiledMMAINS4_8MMA_AtomIJNS4_21SM100_MMA_S8_2x1SM_SSIaaiLi256ELi128ELNS4_4UMMA5MajorE0ELSO_0ELNSN_8SaturateE0EEEEEENS4_6LayoutINS5_IJSC_SC_SC_EEENS5_IJNSA_ILi0EEESU_SU_EEEEENS5_IJNS4_10UnderscoreESX_SX_EEEEENS4_18SM100_TMA_2SM_LOADENS4_14ComposedLayoutINS4_7SwizzleILi2ELi4ELi3EEENS4_18smem_ptr_flag_bitsILi8EEENSS_INS5_IJNSA_ILi8EEESH_EEENS5_IJSH_SC_EEEEEEEvNS4_8identityES10_S1A_vS1B_EENS_8epilogue10collective18CollectiveEpilogueINS1D_23Sm100TmaWarpSpecializedILi2ELi2ELi64ELb0ELb0EEEJNS5_IJSG_SG_SH_EEENS5_IJNSS_ISG_SC_EENSS_ISH_SC_EEEEEaSJ_aSJ_NS1D_6fusion15FusionCallbacksIS1H_NS1M_17LinearCombinationIaiaiLNS_15FloatRoundStyleE2EEES1I_S1L_JEEENS4_5SM1004TMEM4LOAD26SM100_TMEM_LOAD_32dp32b64xENS4_13SM90_TMA_LOADES1A_NS4_39AutoVectorizingCopyWithAssumedAlignmentILi128EEENS4_14SM90_TMA_STOREES1A_S1Y_S1Y_EEEvvEEEEvNT_6ParamsE)
        .other          _ZN7cutlass13device_kernelINS_4gemm6kernel13GemmUniversalIN4cute5tupleIJiiiiEEENS1_10collective13CollectiveMmaINS1_35MainloopSm100TmaUmmaWarpSpecializedILi16ELi2ELi4ENS5_IJNS4_1CILi2EEENSA_ILi1EEESC_EEEEENS5_IJNSA_ILi256EEENSA_ILi128EEENSA_ILi64EEEEEEaNS5_IJlSC_lEEEaSJ_NS4_8TiledMMAINS4_8MMA_AtomIJNS4_21SM100_MMA_S8_2x1SM_SSIaaiLi256ELi128ELNS4_4UMMA5MajorE0ELSO_0ELNSN_8SaturateE0EEEEEENS4_6LayoutINS5_IJSC_SC_SC_EEENS5_IJNSA_ILi0EEESU_SU_EEEEENS5_IJNS4_10UnderscoreESX_SX_EEEEENS4_18SM100_TMA_2SM_LOADENS4_14ComposedLayoutINS4_7SwizzleILi2ELi4ELi3EEENS4_18smem_ptr_flag_bitsILi8EEENSS_INS5_IJNSA_ILi8EEESH_EEENS5_IJSH_SC_EEEEEEEvNS4_8identityES10_S1A_vS1B_EENS_8epilogue10collective18CollectiveEpilogueINS1D_23Sm100TmaWarpSpecializedILi2ELi2ELi64ELb0ELb0EEEJNS5_IJSG_SG_SH_EEENS5_IJNSS_ISG_SC_EENSS_ISH_SC_EEEEEaSJ_aSJ_NS1D_6fusion15FusionCallbacksIS1H_NS1M_17LinearCombinationIaiaiLNS_15FloatRoundStyleE2EEES1I_S1L_JEEENS4_5SM1004TMEM4LOAD26SM100_TMEM_LOAD_32dp32b64xENS4_13SM90_TMA_LOADES1A_NS4_39AutoVectorizingCopyWithAssumedAlignmentILi128EEENS4_14SM90_TMA_STOREES1A_S1Y_S1Y_EEEvvEEEEvNT_6ParamsE,@"STO_CUDA_ENTRY STV_DEFAULT"
_ZN7cutlass13device_kernelINS_4gemm6kernel13GemmUniversalIN4cute5tupleIJiiiiEEENS1_10collective13CollectiveMmaINS1_35MainloopSm100TmaUmmaWarpSpecializedILi16ELi2ELi4ENS5_IJNS4_1CILi2EEENSA_ILi1EEESC_EEEEENS5_IJNSA_ILi256EEENSA_ILi128EEENSA_ILi64EEEEEEaNS5_IJlSC_lEEEaSJ_NS4_8TiledMMAINS4_8MMA_AtomIJNS4_21SM100_MMA_S8_2x1SM_SSIaaiLi256ELi128ELNS4_4UMMA5MajorE0ELSO_0ELNSN_8SaturateE0EEEEEENS4_6LayoutINS5_IJSC_SC_SC_EEENS5_IJNSA_ILi0EEESU_SU_EEEEENS5_IJNS4_10UnderscoreESX_SX_EEEEENS4_18SM100_TMA_2SM_LOADENS4_14ComposedLayoutINS4_7SwizzleILi2ELi4ELi3EEENS4_18smem_ptr_flag_bitsILi8EEENSS_INS5_IJNSA_ILi8EEESH_EEENS5_IJSH_SC_EEEEEEEvNS4_8identityES10_S1A_vS1B_EENS_8epilogue10collective18CollectiveEpilogueINS1D_23Sm100TmaWarpSpecializedILi2ELi2ELi64ELb0ELb0EEEJNS5_IJSG_SG_SH_EEENS5_IJNSS_ISG_SC_EENSS_ISH_SC_EEEEEaSJ_aSJ_NS1D_6fusion15FusionCallbacksIS1H_NS1M_17LinearCombinationIaiaiLNS_15FloatRoundStyleE2EEES1I_S1L_JEEENS4_5SM1004TMEM4LOAD26SM100_TMEM_LOAD_32dp32b64xENS4_13SM90_TMA_LOADES1A_NS4_39AutoVectorizingCopyWithAssumedAlignmentILi128EEENS4_14SM90_TMA_STOREES1A_S1Y_S1Y_EEEvvEEEEvNT_6ParamsE:
[----:B------:R-:W1:Y:S01]  /*0000*/  LDC R1, c[0x0][0x37c] ;  /* 0x0000df00ff017b82 */ /* 0x000e620000000800 */
[----:B------:R-:W2:Y:S01]  /*0010*/  S2R R169, SR_TID.X ;  /* 0x0000000000a97919 */ /* 0x000ea20000002100 */
[----:B------:R-:W3:Y:S06]  /*0020*/  LDCU.64 UR6, c[0x0][0x890] ;  /* 0x00011200ff0677ac */ /* 0x000eec0008000a00 */
[----:B------:R-:W4:Y:S01]  /*0030*/  S2UR UR37, SR_CgaCtaId ;  /* 0x00000000002579c3 */ /* 0x000f220000008800 */
[----:B------:R-:W-:Y:S02]  /*0040*/  PRMT R153, RZ, 0x7610, R153 ;  /* 0x00007610ff997816 */ /* 0x000fe40000000099 */
[----:B------:R-:W-:Y:S01]  /*0050*/  ELECT P1, URZ, PT ;  /* 0x0000000000ff782f */ /* 0x000fe20003820000 */
[----:B------:R-:W1:Y:S01]  /*0060*/  LDCU.64 UR46, c[0x0][0x358] ;  /* 0x00006b00ff2e77ac */ /* 0x000e620008000a00 */
[----:B---3--:R-:W-:-:S04]  /*0070*/  UISETP.NE.U32.AND UP0, UPT, UR6, URZ, UPT ;  /* 0x000000ff0600728c */ /* 0x008fc8000bf05070 */
[----:B------:R-:W-:Y:S02]  /*0080*/  UISETP.NE.AND.EX UP0, UPT, UR7, URZ, UPT, UP0 ;  /* 0x000000ff0700728c */ /* 0x000fe4000bf05300 */
[----:B----4-:R-:W-:Y:S02]  /*0090*/  ULOP3.LUT UR5, UR37, 0x1, URZ, 0xc0, !UPT ;  /* 0x0000000125057892 */ /* 0x010fe4000f8ec0ff */
[----:B------:R-:W-:Y:S01]  /*00a0*/  ULOP3.LUT UR4, UR37, 0x1, URZ, 0x3c, !UPT ;  /* 0x0000000125047892 */ /* 0x000fe2000f8e3cff */
[----:B--2---:R-:W-:-:S05]  /*00b0*/  SHF.R.U32.HI R156, RZ, 0x5, R169 ;  /* 0x00000005ff9c7819 */ /* 0x004fca00000116a9 */
[----:B------:R-:W2:Y:S02]  /*00c0*/  SHFL.IDX PT, R0, R156, RZ, 0x1f ;  /* 0x00001fff9c007589 */ /* 0x000ea400000e0000 */
[----:B--2---:R-:W-:Y:S01]  /*00d0*/  R2UR UR10, R0 ;  /* 0x00000000000a72ca */ /* 0x004fe200000e0000 */
[----:B-1----:R-:W-:-:S14]  /*00e0*/  BRA.U UP0, `(.L_x_0) ;  /* 0x00000001002c7547 */ /* 0x002fdc000b800000 */
[----:B------:R-:W1:Y:S02]  /*00f0*/  LDCU.64 UR8, c[0x0][0x888] ;  /* 0x00011100ff0877ac */ /* 0x000e640008000a00 */
[----:B-1----:R-:W-:-:S04]  /*0100*/  UISETP.NE.U32.AND UP0, UPT, UR8, URZ, UPT ;  /* 0x000000ff0800728c */ /* 0x002fc8000bf05070 */
[----:B------:R-:W-:-:S09]  /*0110*/  UISETP.NE.AND.EX UP0, UPT, UR9, URZ, UPT, UP0 ;  /* 0x000000ff0900728c */ /* 0x000fd2000bf05300 */
[----:B------:R-:W-:Y:S05]  /*0120*/  BRA.U !UP0, `(.L_x_1) ;  /* 0x0000000108107547 */ /* 0x000fea000b800000 */
[----:B------:R-:W1:Y:S02]  /*0130*/  LDC.64 R82, c[0x0][0x888] ;  /* 0x00022200ff527b82 */ /* 0x000e640000000a00 */
[----:B-1----:R1:W5:Y:S01]  /*0140*/  LDG.E R82, desc[UR46][R82.64] ;  /* 0x0000002e52527981 */ /* 0x002362000c1e1900 */
[----:B------:R-:W-:Y:S01]  /*0150*/  HFMA2 R153, -RZ, RZ, 0, 5.9604644775390625e-08 ;  /* 0x00000001ff997431 */ /* 0x000fe200000001ff */
[----:B------:R-:W-:Y:S05]  /*0160*/  BRA `(.L_x_0) ;  /* 0x00000000000c7947 */ /* 0x000fea0003800000 */
.L_x_1:
[----:B------:R-:W1:Y:S01]  /*0170*/  LDCU UR8, c[0x0][0x880] ;  /* 0x00011000ff0877ac */ /* 0x000e620008000800 */
[----:B------:R-:W-:Y:S01]  /*0180*/  HFMA2 R153, -RZ, RZ, 0, 5.9604644775390625e-08 ;  /* 0x00000001ff997431 */ /* 0x000fe200000001ff */
[----:B-1----:R-:W-:-:S07]  /*0190*/  MOV R82, UR8 ;  /* 0x0000000800527c02 */ /* 0x002fce0008000f00 */
.L_x_0:
[----:B------:R-:W2:Y:S02]  /*01a0*/  LDCU.64 UR8, c[0x0][0x8b0] ;  /* 0x00011600ff0877ac */ /* 0x000ea40008000a00 */
[----:B--2---:R-:W-:-:S04]  /*01b0*/  UISETP.NE.U32.AND UP0, UPT, UR8, URZ, UPT ;  /* 0x000000ff0800728c */ /* 0x004fc8000bf05070 */
[----:B------:R-:W-:-:S09]  /*01c0*/  UISETP.NE.AND.EX UP0, UPT, UR9, URZ, UPT, UP0 ;  /* 0x000000ff0900728c */ /* 0x000fd2000bf05300 */
[----:B------:R-:W-:Y:S05]  /*01d0*/  BRA.U UP0, `(.L_x_2) ;  /* 0x0000000100247547 */ /* 0x000fea000b800000 */
[----:B------:R-:W2:Y:S02]  /*01e0*/  LDCU.64 UR8, c[0x0][0x8a8] ;  /* 0x00011500ff0877ac */ /* 0x000ea40008000a00 */
[----:B--2---:R-:W-:-:S04]  /*01f0*/  UISETP.NE.U32.AND UP0, UPT, UR8, URZ, UPT ;  /* 0x000000ff0800728c */ /* 0x004fc8000bf05070 */
[----:B------:R-:W-:-:S09]  /*0200*/  UISETP.NE.AND.EX UP0, UPT, UR9, URZ, UPT, UP0 ;  /* 0x000000ff0900728c */ /* 0x000fd2000bf05300 */
[----:B------:R-:W-:Y:S05]  /*0210*/  BRA.U !UP0, `(.L_x_3) ;  /* 0x00000001080c7547 */ /* 0x000fea000b800000 */
[----:B------:R-:W2:Y:S02]  /*0220*/  LDC.64 R78, c[0x0][0x8a8] ;  /* 0x00022a00ff4e7b82 */ /* 0x000ea40000000a00 */
[----:B--2---:R2:W5:Y:S01]  /*0230*/  LDG.E R78, desc[UR46][R78.64] ;  /* 0x0000002e4e4e7981 */ /* 0x004562000c1e1900 */
[----:B------:R-:W-:Y:S05]  /*0240*/  BRA `(.L_x_2) ;  /* 0x0000000000087947 */ /* 0x000fea0003800000 */
.L_x_3:
[----:B------:R-:W2:Y:S02]  /*0250*/  LDCU UR8, c[0x0][0x8a0] ;  /* 0x00011400ff0877ac */ /* 0x000ea40008000800 */
[----:B--2---:R-:W-:Y:S02]  /*0260*/  MOV R78, UR8 ;  /* 0x00000008004e7c02 */ /* 0x004fe40008000f00 */
.L_x_2:
[----:B------:R-:W-:Y:S01]  /*0270*/  IMAD.U32 R0, RZ, RZ, UR10 ;  /* 0x0000000aff007e24 */ /* 0x000fe2000f8e00ff */
[----:B------:R-:W-:Y:S04]  /*0280*/  BSSY.RECONVERGENT B0, `(.L_x_4) ;  /* 0x000000c000007945 */ /* 0x000fe80003800200 */
[C---:B------:R-:W-:Y:S02]  /*0290*/  ISETP.NE.OR P2, PT, R0.reuse, 0x1, !P1 ;  /* 0x000000010000780c */ /* 0x040fe40004f45670 */
[----:B------:R-:W-:-:S11]  /*02a0*/  ISETP.NE.OR P0, PT, R0, 0x3, !P1 ;  /* 0x000000030000780c */ /* 0x000fd60004f05670 */
[----:B------:R-:W-:Y:S05]  /*02b0*/  @P2 BRA `(.L_x_5) ;  /* 0x0000000000202947 */ /* 0x000fea0003800000 */
[----:B------:R-:W3:Y:S02]  /*02c0*/  LDCU.64 UR8, c[0x0][0x348] ;  /* 0x00006900ff0877ac */ /* 0x000ee40008000a00 */
[----:B---3--:R-:W-:Y:S02]  /*02d0*/  UIADD3 UR12, UP1, UPT, UR8, 0x80, URZ ;  /* 0x00000080080c7890 */ /* 0x008fe4000ff3e0ff */
[----:B------:R-:W-:Y:S02]  /*02e0*/  UIADD3 UR8, UP0, UPT, UR8, 0x180, URZ ;  /* 0x0000018008087890 */ /* 0x000fe4000ff1e0ff */
[----:B------:R-:W-:Y:S02]  /*02f0*/  UIADD3.X UR13, UPT, UPT, URZ, UR9, URZ, UP1, !UPT ;  /* 0x00000009ff0d7290 */ /* 0x000fe40008ffe4ff */
[----:B------:R-:W-:-:S07]  /*0300*/  UIADD3.X UR9, UPT, UPT, URZ, UR9, URZ, UP0, !UPT ;  /* 0x00000009ff097290 */ /* 0x000fce00087fe4ff */
[----:B------:R3:W-:Y:S02]  /*0310*/  UTMACCTL.PF [UR12] ;  /* 0x000000000c0079b9 */ /* 0x0007e40008040000 */
[----:B------:R3:W-:Y:S02]  /*0320*/  UTMACCTL.PF [UR8] ;  /* 0x00000000080079b9 */ /* 0x0007e40008040000 */
[----:B---3--:R-:W-:Y:S01]  /*0330*/  NOP ;  /* 0x0000000000007918 */ /* 0x008fe20000000000 */
.L_x_5:
[----:B------:R-:W-:Y:S05]  /*0340*/  BSYNC.RECONVERGENT B0 ;  /* 0x0000000000007941 */ /* 0x000fea0003800200 */
.L_x_4:
[----:B------:R-:W-:Y:S04]  /*0350*/  BSSY.RECONVERGENT B0, `(.L_x_6) ;  /* 0x000000a000007945 */ /* 0x000fe80003800200 */
        /* <DEDUP_REMOVED lines=9> */
.L_x_7:
[----:B------:R-:W-:Y:S05]  /*03f0*/  BSYNC.RECONVERGENT B0 ;  /* 0x0000000000007941 */ /* 0x000fea0003800200 */
.L_x_6:
[----:B------:R-:W3:Y:S01]  /*0400*/  LDCU.64 UR8, c[0x0][0x888] ;  /* 0x00011100ff0877ac */ /* 0x000ee20008000a00 */
[----:B------:R-:W-:Y:S02]  /*0410*/  UISETP.EQ.U32.AND UP1, UPT, UR6, URZ, UPT ;  /* 0x000000ff0600728c */ /* 0x000fe4000bf22070 */
[----:B------:R-:W-:Y:S02]  /*0420*/  UPLOP3.LUT UP5, UPT, UPT, UPT, UPT, 0x80, 0x8 ;  /* 0x000000000008789c */ /* 0x000fe40003faf070 */
[----:B---3--:R-:W-:-:S04]  /*0430*/  UISETP.NE.U32.AND UP0, UPT, UR8, URZ, UPT ;  /* 0x000000ff0800728c */ /* 0x008fc8000bf05070 */
[----:B------:R-:W-:-:S04]  /*0440*/  UISETP.NE.AND.EX UP0, UPT, UR9, URZ, UPT, UP0 ;  /* 0x000000ff0900728c */ /* 0x000fc8000bf05300 */
[----:B------:R-:W-:-:S04]  /*0450*/  UISETP.EQ.OR.EX UP2, UPT, UR7, URZ, !UP0, UP1 ;  /* 0x000000ff0700728c */ /* 0x000fc8000c742710 */
[----:B------:R-:W-:-:S05]  /*0460*/  UP2UR UR50, UPR, URZ, 0x4 ;  /* 0x00000004ff327883 */ /* 0x000fca0008000000 */
[----:B------:R-:W-:Y:S07]  /*0470*/  BRA.U !UP2, `(.L_x_8) ;  /* 0x000000010a207547 */ /* 0x000fee000b800000 */
[----:B-----5:R-:W-:Y:S01]  /*0480*/  R2UR UR8, R82 ;  /* 0x00000000520872ca */ /* 0x020fe200000e0000 */
[----:B------:R-:W-:Y:S02]  /*0490*/  UISETP.NE.U32.AND UP2, UPT, UR6, URZ, UPT ;  /* 0x000000ff0600728c */ /* 0x000fe4000bf45070 */
[----:B------:R-:W-:Y:S02]  /*04a0*/  USEL UR6, URZ, 0xffffffff, UP0 ;  /* 0xffffffffff067887 */ /* 0x000fe40008000000 */
[----:B------:R-:W-:-:S08]  /*04b0*/  UISETP.NE.AND.EX UP2, UPT, UR7, URZ, UPT, UP2 ;  /* 0x000000ff0700728c */ /* 0x000fd0000bf45320 */
[----:B------:R-:W-:-:S04]  /*04c0*/  UISETP.NE.AND UP1, UPT, UR8, URZ, UPT ;  /* 0x000000ff0800728c */ /* 0x000fc8000bf25270 */
[----:B------:R-:W-:-:S04]  /*04d0*/  @!UP2 USEL UR6, URZ, 0xffffffff, UP1 ;  /* 0xffffffffff06a887 */ /* 0x000fc80008800000 */
[----:B------:R-:W-:-:S04]  /*04e0*/  ULOP3.LUT UR6, UR6, 0x1, URZ, 0xc0, !UPT ;  /* 0x0000000106067892 */ /* 0x000fc8000f8ec0ff */
[----:B------:R-:W-:-:S11]  /*04f0*/  UISETP.NE.U32.AND UP5, UPT, UR6, 0x1, UPT ;  /* 0x000000010600788c */ /* 0x000fd6000bfa5070 */
.L_x_8:
[----:B------:R-:W3:Y:S01]  /*0500*/  SHFL.IDX PT, R0, R156, RZ, 0x1f ;  /* 0x00001fff9c007589 */ /* 0x000ee200000e0000 */
[----:B------:R-:W-:-:S04]  /*0510*/  UISETP.NE.AND UP1, UPT, UR10, 0x2, UPT ;  /* 0x000000020a00788c */ /* 0x000fc8000bf25270 */
[----:B------:R-:W-:Y:S02]  /*0520*/  UISETP.EQ.AND UP2, UPT, UR5, URZ, !UP1 ;  /* 0x000000ff0500728c */ /* 0x000fe4000cf42270 */
[----:B------:R-:W-:-:S04]  /*0530*/  USEL UR7, URZ, 0x1, UP1 ;  /* 0x00000001ff077887 */ /* 0x000fc80008800000 */
[----:B------:R-:W-:Y:S02]  /*0540*/  PLOP3.LUT P5, PT, P1, PT, UP2, 0x80, 0x8 ;  /* 0x000000000008781c */ /* 0x000fe40000faf028 */
[----:B---3--:R-:W-:-:S13]  /*0550*/  ISETP.NE.AND P0, PT, R0, RZ, PT ;  /* 0x000000ff0000720c */ /* 0x008fda0003f05270 */
[----:B------:R-:W-:Y:S05]  /*0560*/  @P0 BRA `(.L_x_9) ;  /* 0x0000000000b00947 */ /* 0x000fea0003800000 */
[----:B------:R-:W-:Y:S01]  /*0570*/  ELECT P0, URZ, PT ;  /* 0x0000000000ff782f */ /* 0x000fe20003800000 */
[----:B------:R-:W-:-:S12]  /*0580*/  BSSY.RECONVERGENT B0, `(.L_x_9) ;  /* 0x000002a000007945 */ /* 0x000fd80003800200 */
[----:B------:R-:W-:Y:S05]  /*0590*/  @!P0 BRA `(.L_x_10) ;  /* 0x0000000000a08947 */ /* 0x000fea0003800000 */
[----:B------:R-:W-:Y:S01]  /*05a0*/  UMOV UR8, 0x400 ;  /* 0x0000040000087882 */ /* 0x000fe20000000000 */
[----:B------:R-:W-:Y:S01]  /*05b0*/  UMOV UR6, 0x1 ;  /* 0x0000000100067882 */ /* 0x000fe20000000000 */
[----:B------:R-:W-:Y:S02]  /*05c0*/  ULEA UR8, UR37, UR8, 0x18 ;  /* 0x0000000825087291 */ /* 0x000fe4000f8ec0ff */
[----:B------:R-:W-:-:S04]  /*05d0*/  UIADD3 UR12, UPT, UPT, -UR6, 0x100000, URZ ;  /* 0x00100000060c7890 */ /* 0x000fc8000fffe1ff */
[----:B------:R-:W-:Y:S02]  /*05e0*/  USHF.L.U32 UR13, UR12, 0xb, URZ ;  /* 0x0000000b0c0d7899 */ /* 0x000fe400080006ff */
[----:B------:R-:W-:Y:S01]  /*05f0*/  USHF.L.U32 UR12, UR12, 0x1, URZ ;  /* 0x000000010c0c7899 */ /* 0x000fe200080006ff */
[----:B------:R-:W3:Y:S11]  /*0600*/  FENCE.VIEW.ASYNC.S ;  /* 0x00000000000073c6 */ /* 0x000ef60000000000 */
[----:B---3--:R3:W4:Y:S01]  /*0610*/  SYNCS.EXCH.64 URZ, [UR8], UR12 ;  /* 0x0000000c08ff75b2 */ /* 0x0087220008000100 */
[----:B------:R3:W1:Y:S01]  /*0620*/  SYNCS.EXCH.64 URZ, [UR8+0x80], UR12 ;  /* 0x0000800c08ff75b2 */ /* 0x0006620008000100 */
        /* <DEDUP_REMOVED lines=29> */
[----:B------:R3:W1:Y:S02]  /*0800*/  SYNCS.EXCH.64 URZ, [UR8+0xf8], UR12 ;  /* 0x0000f80c08ff75b2 */ /* 0x0006640008000100 */
[----:B---34-:R-:W-:Y:S01]  /*0810*/  NOP ;  /* 0x0000000000007918 */ /* 0x018fe20000000000 */
.L_x_10:
[----:B------:R-:W-:Y:S05]  /*0820*/  BSYNC.RECONVERGENT B0 ;  /* 0x0000000000007941 */ /* 0x000fea0003800200 */
.L_x_9:
[----:B------:R-:W3:Y:S01]  /*0830*/  SHFL.IDX PT, R0, R156, RZ, 0x1f ;  /* 0x00001fff9c007589 */ /* 0x000ee200000e0000 */
[----:B------:R-:W-:Y:S01]  /*0840*/  NOP ;  /* 0x0000000000007918 */ /* 0x000fe20000000000 */
[----:B---3--:R-:W-:-:S13]  /*0850*/  ISETP.NE.AND P0, PT, R0, 0x1, PT ;  /* 0x000000010000780c */ /* 0x008fda0003f05270 */
[----:B------:R-:W-:Y:S05]  /*0860*/  @P0 BRA `(.L_x_11) ;  /* 0x0000000000440947 */ /* 0x000fea0003800000 */
[----:B------:R-:W-:Y:S01]  /*0870*/  UMOV UR9, 0x400 ;  /* 0x0000040000097882 */ /* 0x000fe20000000000 */
[----:B------:R-:W-:Y:S01]  /*0880*/  UMOV UR8, 0x20 ;  /* 0x0000002000087882 */ /* 0x000fe20000000000 */
[----:B------:R-:W-:Y:S01]  /*0890*/  UMOV UR6, 0x80 ;  /* 0x0000008000067882 */ /* 0x000fe20000000000 */
[----:B------:R-:W-:Y:S02]  /*08a0*/  ULEA UR9, UR37, UR9, 0x18 ;  /* 0x0000000925097291 */ /* 0x000fe4000f8ec0ff */
[----:B------:R-:W-:-:S04]  /*08b0*/  UIADD3 UR12, UPT, UPT, -UR8, 0x100000, URZ ;  /* 0x00100000080c7890 */ /* 0x000fc8000fffe1ff */
[----:B------:R-:W-:Y:S02]  /*08c0*/  USHF.L.U32 UR13, UR12, 0xb, URZ ;  /* 0x0000000b0c0d7899 */ /* 0x000fe400080006ff */
[----:B------:R-:W-:Y:S02]  /*08d0*/  USHF.L.U32 UR12, UR12, 0x1, URZ ;  /* 0x000000010c0c7899 */ /* 0x000fe400080006ff */
[----:B------:R-:W-:-:S04]  /*08e0*/  UIADD3 UR14, UPT, UPT, -UR6, 0x100000, URZ ;  /* 0x00100000060e7890 */ /* 0x000fc8000fffe1ff */
[----:B------:R-:W-:Y:S02]  /*08f0*/  USHF.L.U32 UR15, UR14, 0xb, URZ ;  /* 0x0000000b0e0f7899 */ /* 0x000fe400080006ff */
[----:B------:R-:W-:Y:S01]  /*0900*/  USHF.L.U32 UR14, UR14, 0x1, URZ ;  /* 0x000000010e0e7899 */ /* 0x000fe200080006ff */
[----:B------:R-:W-:Y:S01]  /*0910*/  ELECT P0, URZ, PT ;  /* 0x0000000000ff782f */ /* 0x000fe20003800000 */
[----:B------:R-:W3:Y:S02]  /*0920*/  FENCE.VIEW.ASYNC.S ;  /* 0x00000000000073c6 */ /* 0x000ee40000000000 */
[----:B---3--:R3:W4:Y:S08]  /*0930*/  SYNCS.EXCH.64 URZ, [UR9+0x100], UR12 ;  /* 0x0001000c09ff75b2 */ /* 0x0087300008000100 */
[----:B------:R3:W1:Y:S01]  /*0940*/  SYNCS.EXCH.64 URZ, [UR9+0x110], UR14 ;  /* 0x0001100e09ff75b2 */ /* 0x0006620008000100 */
[----:B------:R3:W1:Y:S01]  /*0950*/  SYNCS.EXCH.64 URZ, [UR9+0x108], UR12 ;  /* 0x0001080c09ff75b2 */ /* 0x0006620008000100 */
[----:B------:R3:W1:Y:S01]  /*0960*/  SYNCS.EXCH.64 URZ, [UR9+0x118], UR14 ;  /* 0x0001180e09ff75b2 */ /* 0x0006620008000100 */
[----:B------:R-:W-:Y:S01]  /*0970*/  NOP ;  /* 0x0000000000007918 */ /* 0x000fe20000000000 */
.L_x_11:
[----:B------:R-:W2:Y:S01]  /*0980*/  SHFL.IDX PT, R0, R156, RZ, 0x1f ;  /* 0x00001fff9c007589 */ /* 0x000ea200000e0000 */
[----:B------:R-:W-:Y:S01]  /*0990*/  NOP ;  /* 0x0000000000007918 */ /* 0x000fe20000000000 */
[----:B--2---:R-:W-:-:S13]  /*09a0*/  ISETP.NE.AND P0, PT, R0, 0x3, PT ;  /* 0x000000030000780c */ /* 0x004fda0003f05270 */
[----:B------:R-:W-:Y:S05]  /*09b0*/  @P0 BRA `(.L_x_12) ;  /* 0x00000000002c0947 */ /* 0x000fea0003800000 */
[----:B------:R-:W-:Y:S01]  /*09c0*/  UMOV UR8, 0x400 ;  /* 0x0000040000087882 */ /* 0x000fe20000000000 */
[----:B------:R-:W-:Y:S01]  /*09d0*/  UMOV UR6, 0x20 ;  /* 0x0000002000067882 */ /* 0x000fe20000000000 */
[----:B------:R-:W-:Y:S02]  /*09e0*/  ULEA UR8, UR37, UR8, 0x18 ;  /* 0x0000000825087291 */ /* 0x000fe4000f8ec0ff */
[----:B---3--:R-:W-:-:S04]  /*09f0*/  UIADD3 UR12, UPT, UPT, -UR6, 0x100000, URZ ;  /* 0x00100000060c7890 */ /* 0x008fc8000fffe1ff */
[----:B------:R-:W-:Y:S02]  /*0a00*/  USHF.L.U32 UR13, UR12, 0xb, URZ ;  /* 0x0000000b0c0d7899 */ /* 0x000fe400080006ff */
[----:B------:R-:W-:Y:S01]  /*0a10*/  USHF.L.U32 UR12, UR12, 0x1, URZ ;  /* 0x000000010c0c7899 */ /* 0x000fe200080006ff */
[----:B------:R-:W-:Y:S01]  /*0a20*/  ELECT P0, URZ, PT ;  /* 0x0000000000ff782f */ /* 0x000fe20003800000 */
[----:B------:R-:W2:Y:S10]  /*0a30*/  FENCE.VIEW.ASYNC.S ;  /* 0x00000000000073c6 */ /* 0x000eb40000000000 */
[----:B--2---:R2:W3:Y:S01]  /*0a40*/  SYNCS.EXCH.64 URZ, [UR8+0x120], UR12 ;  /* 0x0001200c08ff75b2 */ /* 0x0044e20008000100 */
[----:B------:R2:W1:Y:S01]  /*0a50*/  SYNCS.EXCH.64 URZ, [UR8+0x128], UR12 ;  /* 0x0001280c08ff75b2 */ /* 0x0004620008000100 */
[----:B------:R-:W-:Y:S01]  /*0a60*/  NOP ;  /* 0x0000000000007918 */ /* 0x000fe20000000000 */
.L_x_12:
[----:B------:R-:W4:Y:S01]  /*0a70*/  SHFL.IDX PT, R0, R156, RZ, 0x1f ;  /* 0x00001fff9c007589 */ /* 0x000f2200000e0000 */
[----:B------:R-:W-:Y:S01]  /*0a80*/  NOP ;  /* 0x0000000000007918 */ /* 0x000fe20000000000 */
[----:B----4-:R-:W-:-:S13]  /*0a90*/  ISETP.NE.AND P0, PT, R0, 0x4, PT ;  /* 0x000000040000780c */ /* 0x010fda0003f05270 */
[----:B------:R-:W-:Y:S05]  /*0aa0*/  @P0 BRA `(.L_x_13) ;  /* 0x0000000000480947 */ /* 0x000fea0003800000 */
[----:B---3--:R-:W-:Y:S01]  /*0ab0*/  UMOV UR9, 0x1e0 ;  /* 0x000001e000097882 */ /* 0x008fe20000000000 */
[----:B--2---:R-:W-:Y:S01]  /*0ac0*/  UMOV UR8, 0x400 ;  /* 0x0000040000087882 */ /* 0x004fe20000000000 */
[----:B------:R-:W-:Y:S01]  /*0ad0*/  USEL UR9, UR9, 0x1a0, UP5 ;  /* 0x000001a009097887 */ /* 0x000fe2000a800000 */
        /* <DEDUP_REMOVED lines=9> */
[----:B------:R-:W2:Y:S02]  /*0b70*/  FENCE.VIEW.ASYNC.S ;  /* 0x00000000000073c6 */ /* 0x000ea40000000000 */
[----:B--2---:R4:W2:Y:S08]  /*0b80*/  SYNCS.EXCH.64 URZ, [UR8+0x130], UR12 ;  /* 0x0001300c08ff75b2 */ /* 0x0048b00008000100 */
[----:B------:R4:W3:Y:S01]  /*0b90*/  SYNCS.EXCH.64 URZ, [UR8+0x140], UR14 ;  /* 0x0001400e08ff75b2 */ /* 0x0008e20008000100 */
[----:B------:R4:W1:Y:S01]  /*0ba0*/  SYNCS.EXCH.64 URZ, [UR8+0x138], UR12 ;  /* 0x0001380c08ff75b2 */ /* 0x0008620008000100 */
[----:B------:R4:W1:Y:S02]  /*0bb0*/  SYNCS.EXCH.64 URZ, [UR8+0x148], UR14 ;  /* 0x0001480e08ff75b2 */ /* 0x0008640008000100 */
[----:B----4-:R-:W-:Y:S01]  /*0bc0*/  NOP ;  /* 0x0000000000007918 */ /* 0x010fe20000000000 */
.L_x_13:
[----:B------:R-:W4:Y:S01]  /*0bd0*/  SHFL.IDX PT, R0, R156, RZ, 0x1f ;  /* 0x00001fff9c007589 */ /* 0x000f2200000e0000 */
[----:B------:R-:W-:Y:S01]  /*0be0*/  NOP ;  /* 0x0000000000007918 */ /* 0x000fe20000000000 */
[----:B----4-:R-:W-:-:S13]  /*0bf0*/  ISETP.NE.AND P0, PT, R0, 0x5, PT ;  /* 0x000000050000780c */ /* 0x010fda0003f05270 */
[----:B------:R-:W-:Y:S05]  /*0c00*/  @P0 BRA `(.L_x_14) ;  /* 0x0000000000540947 */ /* 0x000fea0003800000 */
[----:B---3--:R-:W-:Y:S01]  /*0c10*/  UMOV UR9, 0x400 ;  /* 0x0000040000097882 */ /* 0x008fe20000000000 */
[----:B--2---:R-:W-:Y:S01]  /*0c20*/  UMOV UR8, 0x1 ;  /* 0x0000000100087882 */ /* 0x004fe20000000000 */
        /* <DEDUP_REMOVED lines=13> */
[----:B------:R4:W1:Y:S01]  /*0d00*/  SYNCS.EXCH.64 URZ, [UR9+0x178], UR14 ;  /* 0x0001780e09ff75b2 */ /* 0x0008620008000100 */
[----:B------:R4:W1:Y:S01]  /*0d10*/  SYNCS.EXCH.64 URZ, [UR9+0x160], UR12 ;  /* 0x0001600c09ff75b2 */ /* 0x0008620008000100 */
[----:B------:R4:W1:Y:S01]  /*0d20*/  SYNCS.EXCH.64 URZ, [UR9+0x180], UR14 ;  /* 0x0001800e09ff75b2 */ /* 0x0008620008000100 */
[----:B------:R4:W1:Y:S01]  /*0d30*/  SYNCS.EXCH.64 URZ, [UR9+0x168], UR12 ;  /* 0x0001680c09ff75b2 */ /* 0x0008620008000100 */
[----:B------:R4:W1:Y:S02]  /*0d40*/  SYNCS.EXCH.64 URZ, [UR9+0x188], UR14 ;  /* 0x0001880e09ff75b2 */ /* 0x0008640008000100 */
[----:B----4-:R-:W-:Y:S01]  /*0d50*/  NOP ;  /* 0x0000000000007918 */ /* 0x010fe20000000000 */
.L_x_14:
[----:B------:R-:W4:Y:S01]  /*0d60*/  SHFL.IDX PT, R0, R156, RZ, 0x1f ;  /* 0x00001fff9c007589 */ /* 0x000f2200000e0000 */
[----:B------:R-:W-:Y:S01]  /*0d70*/  ISETP.NE.OR P1, PT, RZ, UR10, !P1 ;  /* 0x0000000aff007c0c */ /* 0x000fe2000cf25670 */
[----:B------:R-:W-:Y:S01]  /*0d80*/  NOP ;  /* 0x0000000000007918 */ /* 0x000fe20000000000 */
[----:B----4-:R-:W-:-:S13]  /*0d90*/  ISETP.NE.AND P0, PT, R0, 0x3, PT ;  /* 0x000000030000780c */ /* 0x010fda0003f05270 */
[----:B------:R-:W-:Y:S05]  /*0da0*/  @P0 BRA `(.L_x_15) ;  /* 0x0000000000340947 */ /* 0x000fea0003800000 */
[----:B--2---:R-:W-:Y:S01]  /*0db0*/  UMOV UR8, 0x400 ;  /* 0x0000040000087882 */ /* 0x004fe20000000000 */
[----:B------:R-:W-:Y:S01]  /*0dc0*/  UMOV UR6, 0x20 ;  /* 0x0000002000067882 */ /* 0x000fe20000000000 */
[----:B------:R-:W-:Y:S02]  /*0dd0*/  ULEA UR8, UR37, UR8, 0x18 ;  /* 0x0000000825087291 */ /* 0x000fe4000f8ec0ff */
[----:B---3--:R-:W-:-:S04]  /*0de0*/  UIADD3 UR12, UPT, UPT, -UR6, 0x100000, URZ ;  /* 0x00100000060c7890 */ /* 0x008fc8000fffe1ff */
[----:B------:R-:W-:Y:S02]  /*0df0*/  USHF.L.U32 UR13, UR12, 0xb, URZ ;  /* 0x0000000b0c0d7899 */ /* 0x000fe400080006ff */
[----:B------:R-:W-:Y:S01]  /*0e00*/  USHF.L.U32 UR12, UR12, 0x1, URZ ;  /* 0x000000010c0c7899 */ /* 0x000fe200080006ff */
[----:B------:R-:W-:Y:S01]  /*0e10*/  ELECT P0, URZ, PT ;  /* 0x0000000000ff782f */ /* 0x000fe20003800000 */
[----:B------:R-:W2:Y:S10]  /*0e20*/  FENCE.VIEW.ASYNC.S ;  /* 0x00000000000073c6 */ /* 0x000eb40000000000 */
[----:B--2---:R4:W2:Y:S01]  /*0e30*/  SYNCS.EXCH.64 URZ, [UR8+0x190], UR12 ;  /* 0x0001900c08ff75b2 */ /* 0x0048a20008000100 */
[----:B------:R4:W3:Y:S01]  /*0e40*/  SYNCS.EXCH.64 URZ, [UR8+0x1a0], UR12 ;  /* 0x0001a00c08ff75b2 */ /* 0x0008e20008000100 */
[----:B------:R4:W1:Y:S01]  /*0e50*/  SYNCS.EXCH.64 URZ, [UR8+0x198], UR12 ;  /* 0x0001980c08ff75b2 */ /* 0x0008620008000100 */
[----:B------:R4:W1:Y:S02]  /*0e60*/  SYNCS.EXCH.64 URZ, [UR8+0x1a8], UR12 ;  /* 0x0001a80c08ff75b2 */ /* 0x0008640008000100 */
[----:B----4-:R-:W-:Y:S01]  /*0e70*/  NOP ;  /* 0x0000000000007918 */ /* 0x010fe20000000000 */
.L_x_15:
[----:B------:R-:W-:Y:S01]  /*0e80*/  VOTEU.ALL UP1, P1 ;  /* 0x0000000000ff7886 */ /* 0x000fe20000820000 */
[----:B--2---:R-:W2:Y:S01]  /*0e90*/  LDCU UR8, c[0x0][0x36c] ;  /* 0x00006d80ff0877ac */ /* 0x004ea20008000800 */
[----:B------:R-:W-:Y:S01]  /*0ea0*/  NOP ;  /* 0x0000000000007918 */ /* 0x000fe20000000000 */
[----:B------:R-:W-:Y:S01]  /*0eb0*/  LOP3.LUT R10, R169, 0x1f, RZ, 0xc0, !PT ;  /* 0x0000001fa90a7812 */ /* 0x000fe200078ec0ff */
[----:B---3--:R-:W-:Y:S01]  /*0ec0*/  UMOV UR12, 0x20 ;  /* 0x00000020000c7882 */ /* 0x008fe20000000000 */
[----:B------:R-:W-:Y:S01]  /*0ed0*/  @!UP1 UMOV UR6, 0x400 ;  /* 0x0000040000069882 */ /* 0x000fe20000000000 */
[----:B------:R-:W-:-:S04]  /*0ee0*/  @!UP1 UIADD3 UR12, UPT, UPT, -UR12, 0x100000, URZ ;  /* 0x001000000c0c9890 */ /* 0x000fc8000fffe1ff */
[----:B------:R-:W-:Y:S02]  /*0ef0*/  @!UP1 USHF.L.U32 UR13, UR12, 0xb, URZ ;  /* 0x0000000b0c0d9899 */ /* 0x000fe400080006ff */
[----:B------:R-:W-:Y:S02]  /*0f00*/  @!UP1 USHF.L.U32 UR12, UR12, 0x1, URZ ;  /* 0x000000010c0c9899 */ /* 0x000fe400080006ff */
[----:B------:R-:W-:Y:S01]  /*0f10*/  @!UP1 ULEA UR6, UR37, UR6, 0x18 ;  /* 0x0000000625069291 */ /* 0x000fe2000f8ec0ff */
[----:B------:R-:W-:Y:S01]  /*0f20*/  VOTEU.ALL UP1, P1 ;  /* 0x0000000000ff7886 */ /* 0x000fe20000820000 */
[----:B------:R-:W-:Y:S01]  /*0f30*/  UISETP.NE.AND UP4, UPT, UR10, URZ, UPT ;  /* 0x000000ff0a00728c */ /* 0x000fe2000bf85270 */
[----:B------:R-:W3:Y:S09]  /*0f40*/  FENCE.VIEW.ASYNC.S ;  /* 0x00000000000073c6 */ /* 0x000ef20000000000 */
[----:B---3--:R3:W4:Y:S01]  /*0f50*/  @!UP1 SYNCS.EXCH.64 URZ, [UR6+0x1b0], UR12 ;  /* 0x0001b00c06ff95b2 */ /* 0x0087220008000100 */
[----:B--2---:R-:W-:-:S09]  /*0f60*/  UISETP.EQ.U32.AND UP1, UPT, UR8, 0x1, UPT ;  /* 0x000000010800788c */ /* 0x004fd2000bf22070 */
[----:B------:R-:W-:Y:S05]  /*0f70*/  BRA.U !UP1, `(.L_x_16) ;  /* 0x0000000109087547 */ /* 0x000fea000b800000 */
[----:B-1--4-:R-:W-:Y:S01]  /*0f80*/  UCGABAR_ARV ;  /* 0x00000000000079c7 */ /* 0x012fe20008000000 */
[----:B------:R-:W-:Y:S05]  /*0f90*/  BRA `(.L_x_17) ;  /* 0x0000000000047947 */ /* 0x000fea0003800000 */
.L_x_16:
[----:B-1--4-:R-:W-:Y:S01]  /*0fa0*/  NOP ;  /* 0x0000000000007918 */ /* 0x012fe20000000000 */
.L_x_17:
[----:B------:R-:W1:Y:S01]  /*0fb0*/  S2R R11, SR_CTAID.X ;  /* 0x00000000000b7919 */ /* 0x000e620000002500 */
[----:B------:R-:W-:-:S05]  /*0fc0*/  CS2R.32 R154, SR_CgaSize ;  /* 0x00000000009a7805 */ /* 0x000fca0000008a00 */
[----:B------:R-:W-:-:S05]  /*0fd0*/  IMAD R154, R154, -0xa0, RZ ;  /* 0xffffff609a9a7824 */ /* 0x000fca00078e02ff */
[----:B------:R-:W-:-:S14]  /*0fe0*/  R2UR UR8, R154 ;  /* 0x000000009a0872ca */ /* 0x000fdc00000e0000 */
[----:B------:R-:W2:Y:S01]  /*0ff0*/  LDCU UR8, c[0x0][UR8+0x2b0] ;  /* 0x00005600080877ac */ /* 0x000ea20008000800 */
[----:B------:R-:W-:-:S05]  /*1000*/  CS2R.32 R0, SR_CgaSize ;  /* 0x0000000000007805 */ /* 0x000fca0000008a00 */
[----:B------:R-:W-:-:S06]  /*1010*/  IMAD R0, R0, -0xa0, RZ ;  /* 0xffffff6000007824 */ /* 0x000fcc00078e02ff */
[----:B------:R-:W4:Y:S01]  /*1020*/  LDC R0, c[0x0][R0+0x2a0] ;  /* 0x0000a80000007b82 */ /* 0x000f220000000800 */
[----:B------:R-:W-:Y:S01]  /*1030*/  PRMT R8, RZ, 0x7610, R8 ;  /* 0x00007610ff087816 */ /* 0x000fe20000000008 */
[----:B------:R-:W2:Y:S01]  /*1040*/  S2R R20, SR_CTAID.Y ;  /* 0x0000000000147919 */ /* 0x000ea20000002600 */
[----:B------:R-:W-:-:S05]  /*1050*/  CS2R.32 R154, SR_CgaSize ;  /* 0x00000000009a7805 */ /* 0x000fca0000008a00 */
[----:B------:R-:W-:-:S05]  /*1060*/  IMAD R154, R154, -0xa0, RZ ;  /* 0xffffff609a9a7824 */ /* 0x000fca00078e02ff */
[----:B---3--:R-:W-:-:S14]  /*1070*/  R2UR UR6, R154 ;  /* 0x000000009a0672ca */ /* 0x008fdc00000e0000 */
[----:B------:R-:W3:Y:S01]  /*1080*/  LDCU UR6, c[0x0][UR6+0x2b4] ;  /* 0x00005680060677ac */ /* 0x000ee20008000800 */
[----:B------:R-:W-:Y:S01]  /*1090*/  UISETP.NE.AND UP2, UPT, UR10, 0x2, UPT ;  /* 0x000000020a00788c */ /* 0x000fe2000bf45270 */
[----:B------:R-:W2:Y:S01]  /*10a0*/  LDC R9, c[0x0][0xb24] ;  /* 0x0002c900ff097b82 */ /* 0x000ea20000000800 */
[----:B------:R-:W-:-:S05]  /*10b0*/  CS2R.32 R152, SR_CgaSize ;  /* 0x0000000000987805 */ /* 0x000fca0000008a00 */
[----:B------:R-:W-:-:S06]  /*10c0*/  IMAD R152, R152, -0xa0, RZ ;  /* 0xffffff6098987824 */ /* 0x000fcc00078e02ff */
[----:B------:R-:W4:Y:S08]  /*10d0*/  LDC R152, c[0x0][R152+0x2a4] ;  /* 0x0000a90098987b82 */ /* 0x000f300000000800 */
[----:B------:R-:W4:Y:S01]  /*10e0*/  LDC R72, c[0x0][0xb24] ;  /* 0x0002c900ff487b82 */ /* 0x000f220000000800 */
[----:B-1----:R-:W-:Y:S01]  /*10f0*/  I2FP.F32.U32 R4, R11 ;  /* 0x0000000b00047245 */ /* 0x002fe20000201000 */
[----:B------:R-:W-:-:S06]  /*1100*/  IMAD.MOV.U32 R21, RZ, RZ, R11 ;  /* 0x000000ffff157224 */ /* 0x000fcc00078e000b */
[----:B------:R-:W1:Y:S01]  /*1110*/  S2UR UR36, SR_CTAID.Z ;  /* 0x00000000002479c3 */ /* 0x000e620000002700 */
[----:B--2---:R-:W-:Y:S02]  /*1120*/  ISETP.GE.AND P0, PT, R9, 0x1, PT ;  /* 0x000000010900780c */ /* 0x004fe40003f06270 */
[----:B------:R-:W-:Y:S01]  /*1130*/  I2FP.F32.U32 R2, R20 ;  /* 0x0000001400027245 */ /* 0x000fe20000201000 */
[----:B------:R-:W-:-:S04]  /*1140*/  FMUL R4, R4, UR8 ;  /* 0x0000000804047c20 */ /* 0x000fc80008400000 */
[----:B---3--:R-:W-:Y:S01]  /*1150*/  FMUL R2, R2, UR6 ;  /* 0x0000000602027c20 */ /* 0x008fe20008400000 */
[----:B------:R-:W2:Y:S01]  /*1160*/  F2I.U32.TRUNC.NTZ R154, R4 ;  /* 0x00000004009a7305 */ /* 0x000ea2000020f000 */
[----:B------:R-:W3:Y:S07]  /*1170*/  LDCU UR6, c[0x0][0xb30] ;  /* 0x00016600ff0677ac */ /* 0x000eee0008000800 */
[----:B------:R-:W1:Y:S01]  /*1180*/  F2I.U32.TRUNC.NTZ R3, R2 ;  /* 0x0000000200037305 */ /* 0x000e62000020f000 */
[----:B--2---:R-:W-:-:S04]  /*1190*/  IMAD.MOV R154, RZ, RZ, -R154 ;  /* 0x000000ffff9a7224 */ /* 0x004fc800078e0a9a */
[----:B----4-:R-:W-:Y:S01]  /*11a0*/  IMAD R154, R0, R154, R11 ;  /* 0x0000009a009a7224 */ /* 0x010fe200078e020b */
[----:B------:R-:W-:Y:S01]  /*11b0*/  PRMT R0, RZ, 0x7610, R0 ;  /* 0x00007610ff007816 */ /* 0x000fe20000000000 */
[----:B---3--:R-:W-:Y:S01]  /*11c0*/  UISETP.NE.AND UP3, UPT, UR6, 0x1, UPT ;  /* 0x000000010600788c */ /* 0x008fe2000bf65270 */
[----:B-1----:R-:W-:-:S05]  /*11d0*/  IADD3 R3, PT, PT, -R3, RZ, RZ ;  /* 0x000000ff03037210 */ /* 0x002fca0007ffe1ff */
[----:B------:R-:W-:Y:S01]  /*11e0*/  IMAD R152, R152, R3, R20 ;  /* 0x0000000398987224 */ /* 0x000fe200078e0214 */
[----:B------:R-:W-:Y:S06]  /*11f0*/  BRA.U UP4, `(.L_x_18) ;  /* 0x0000000104247547 */ /* 0x000fec000b800000 */
[----:B------:R-:W-:Y:S01]  /*1200*/  ISETP.NE.AND P1, PT, R152, RZ, PT ;  /* 0x000000ff9800720c */ /* 0x000fe20003f25270 */
[----:B------:R-:W-:Y:S01]  /*1210*/  IMAD.MOV.U32 R0, RZ, RZ, 0x3 ;  /* 0x00000003ff007424 */ /* 0x000fe200078e00ff */
[C---:B------:R-:W-:Y:S02]  /*1220*/  LOP3.LUT R3, R154.reuse, 0xfffffffe, RZ, 0xc0, !PT ;  /* 0xfffffffe9a037812 */ /* 0x040fe400078ec0ff */
[----:B------:R-:W-:Y:S02]  /*1230*/  ISETP.LT.U32.OR P1, PT, R154, 0x2, !P1 ;  /* 0x000000029a00780c */ /* 0x000fe40004f21470 */
[----:B------:R-:W-:Y:S02]  /*1240*/  SHF.L.U32 R0, R0, R3, RZ ;  /* 0x0000000300007219 */ /* 0x000fe400000006ff */
[----:B------:R-:W-:Y:S02]  /*1250*/  SEL R5, RZ, 0x1, !P1 ;  /* 0x00000001ff057807 */ /* 0x000fe40004800000 */
[----:B------:R-:W-:-:S05]  /*1260*/  SEL R2, RZ, 0x2, !P1 ;  /* 0x00000002ff027807 */ /* 0x000fca0004800000 */
[----:B------:R-:W-:-:S05]  /*1270*/  IMAD.IADD R2, R5, 0x1, R2 ;  /* 0x0000000105027824 */ /* 0x000fca00078e0202 */
[----:B------:R-:W-:Y:S02]  /*1280*/  PRMT R8, R2, 0x7610, R8 ;  /* 0x0000761002087816 */ /* 0x000fe40000000008 */
.L_x_18:
[----:B------:R-:W-:Y:S05]  /*1290*/  @!P0 BRA `(.L_x_19) ;  /* 0x0000000000b88947 */ /* 0x000fea0003800000 */
[----:B------:R-:W1:Y:S01]  /*12a0*/  LDC.64 R4, c[0x0][0xb18] ;  /* 0x0002c600ff047b82 */ /* 0x000e620000000a00 */
[----:B------:R-:W-:-:S07]  /*12b0*/  ISETP.NE.AND P0, PT, R9, 0x1, PT ;  /* 0x000000010900780c */ /* 0x000fce0003f05270 */
[----:B------:R-:W2:Y:S08]  /*12c0*/  LDC R14, c[0x0][0xb0c] ;  /* 0x0002c300ff0e7b82 */ /* 0x000eb00000000800 */
[----:B------:R-:W3:Y:S08]  /*12d0*/  LDC R13, c[0x0][0x370] ;  /* 0x0000dc00ff0d7b82 */ /* 0x000ef00000000800 */
[----:B------:R-:W4:Y:S01]  /*12e0*/  LDC R16, c[0x0][0x374] ;  /* 0x0000dd00ff107b82 */ /* 0x000f220000000800 */
[----:B-1----:R-:W-:-:S07]  /*12f0*/  ISETP.NE.AND P1, PT, R4, 0x1, PT ;  /* 0x000000010400780c */ /* 0x002fce0003f25270 */
[----:B------:R-:W3:Y:S01]  /*1300*/  LDC.64 R6, c[0x0][0xb10] ;  /* 0x0002c400ff067b82 */ /* 0x000ee20000000a00 */
[----:B--2---:R-:W-:-:S07]  /*1310*/  ISETP.NE.AND P2, PT, R14, 0x1, PT ;  /* 0x000000010e00780c */ /* 0x004fce0003f45270 */
[----:B------:R-:W1:Y:S08]  /*1320*/  LDC R12, c[0x0][0xb20] ;  /* 0x0002c800ff0c7b82 */ /* 0x000e700000000800 */
[----:B------:R-:W2:Y:S01]  /*1330*/  LDC.64 R2, c[0x0][0xb28] ;  /* 0x0002ca00ff027b82 */ /* 0x000ea20000000a00 */
[----:B----4-:R-:W-:-:S04]  /*1340*/  IMAD.HI.U32 R15, R16, R5, RZ ;  /* 0x00000005100f7227 */ /* 0x010fc800078e00ff */
[----:B------:R-:W-:-:S04]  /*1350*/  IMAD.HI.U32 R5, R20, R5, RZ ;  /* 0x0000000514057227 */ /* 0x000fc800078e00ff */
[----:B---3--:R-:W-:-:S04]  /*1360*/  IMAD.HI.U32 R18, R13, R6, RZ ;  /* 0x000000060d127227 */ /* 0x008fc800078e00ff */
[C---:B------:R-:W-:Y:S01]  /*1370*/  IMAD.HI.U32 R22, R11.reuse, R6, RZ ;  /* 0x000000060b167227 */ /* 0x040fe200078e00ff */
[-C--:B------:R-:W-:Y:S02]  /*1380*/  @P2 SHF.R.U32.HI R13, RZ, R7.reuse, R18 ;  /* 0x00000007ff0d2219 */ /* 0x080fe40000011612 */
[-C--:B-1----:R-:W-:Y:S02]  /*1390*/  @P1 SHF.R.U32.HI R16, RZ, R12.reuse, R15 ;  /* 0x0000000cff101219 */ /* 0x082fe4000001160f */
[----:B------:R-:W-:Y:S02]  /*13a0*/  SHF.R.U32.HI R5, RZ, R12, R5 ;  /* 0x0000000cff057219 */ /* 0x000fe40000011605 */
[----:B------:R-:W-:Y:S02]  /*13b0*/  SHF.R.U32.HI R22, RZ, R7, R22 ;  /* 0x00000007ff167219 */ /* 0x000fe40000011616 */
[----:B------:R-:W-:Y:S01]  /*13c0*/  SEL R5, R20, R5, !P1 ;  /* 0x0000000514057207 */ /* 0x000fe20004800000 */
[----:B--2---:R-:W-:Y:S01]  /*13d0*/  IMAD.HI.U32 R18, R16, R2, RZ ;  /* 0x0000000210127227 */ /* 0x004fe200078e00ff */
[----:B------:R-:W-:-:S02]  /*13e0*/  SEL R21, R11, R22, !P2 ;  /* 0x000000160b157207 */ /* 0x000fc40005000000 */
[----:B------:R-:W-:Y:S01]  /*13f0*/  IADD3 R7, PT, PT, -R5, RZ, RZ ;  /* 0x000000ff05077210 */ /* 0x000fe20007ffe1ff */
[----:B------:R-:W-:Y:S01]  /*1400*/  IMAD.HI.U32 R6, R13, R2, RZ ;  /* 0x000000020d067227 */ /* 0x000fe200078e00ff */
[----:B------:R-:W-:-:S03]  /*1410*/  @P0 SHF.R.U32.HI R16, RZ, R3, R18 ;  /* 0x00000003ff100219 */ /* 0x000fc60000011612 */
[----:B------:R-:W-:Y:S01]  /*1420*/  IMAD R7, R4, R7, R20 ;  /* 0x0000000704077224 */ /* 0x000fe200078e0214 */
[----:B------:R-:W-:Y:S01]  /*1430*/  @P0 SHF.R.U32.HI R13, RZ, R3, R6 ;  /* 0x00000003ff0d0219 */ /* 0x000fe20000011606 */
[----:B------:R-:W-:-:S04]  /*1440*/  IMAD R16, R16, R9, RZ ;  /* 0x0000000910107224 */ /* 0x000fc800078e02ff */
[----:B------:R-:W-:Y:S01]  /*1450*/  IMAD R6, R13, R9, RZ ;  /* 0x000000090d067224 */ /* 0x000fe200078e02ff */
[----:B------:R-:W-:-:S04]  /*1460*/  ISETP.GE.AND P1, PT, R5, R16, PT ;  /* 0x000000100500720c */ /* 0x000fc80003f26270 */
[----:B------:R-:W-:Y:S01]  /*1470*/  ISETP.GE.OR P1, PT, R21, R6, P1 ;  /* 0x000000061500720c */ /* 0x000fe20000f26670 */
[----:B------:R-:W-:-:S05]  /*1480*/  IMAD.HI.U32 R6, R5, R2, RZ ;  /* 0x0000000205067227 */ /* 0x000fca00078e00ff */
[----:B------:R-:W-:-:S04]  /*1490*/  SHF.R.U32.HI R6, RZ, R3, R6 ;  /* 0x00000003ff067219 */ /* 0x000fc80000011606 */
[----:B------:R-:W-:-:S03]  /*14a0*/  SEL R6, R5, R6, !P0 ;  /* 0x0000000605067207 */ /* 0x000fc60004000000 */
[----:B------:R-:W-:Y:S01]  /*14b0*/  @!P1 IMAD.HI.U32 R12, R21, R2, RZ ;  /* 0x00000002150c9227 */ /* 0x000fe200078e00ff */
[----:B------:R-:W-:-:S04]  /*14c0*/  IADD3 R2, PT, PT, -R6, RZ, RZ ;  /* 0x000000ff06027210 */ /* 0x000fc80007ffe1ff */
[----:B------:R-:W-:Y:S01]  /*14d0*/  @!P1 SHF.R.U32.HI R12, RZ, R3, R12 ;  /* 0x00000003ff0c9219 */ /* 0x000fe2000001160c */
[----:B------:R-:W-:-:S03]  /*14e0*/  IMAD R2, R9, R2, R5 ;  /* 0x0000000209027224 */ /* 0x000fc600078e0205 */
[----:B------:R-:W-:-:S05]  /*14f0*/  @!P1 SEL R3, R21, R12, !P0 ;  /* 0x0000000c15039207 */ /* 0x000fca0004000000 */
[--C-:B------:R-:W-:Y:S02]  /*1500*/  @!P1 IMAD.IADD R6, R6, 0x1, -R3.reuse ;  /* 0x0000000106069824 */ /* 0x100fe400078e0a03 */
[----:B------:R-:W-:Y:S01]  /*1510*/  @!P1 IMAD R3, R2, R13, R3 ;  /* 0x0000000d02039224 */ /* 0x000fe200078e0203 */
[----:B------:R-:W-:Y:S01]  /*1520*/  IADD3 R2, PT, PT, -R21, RZ, RZ ;  /* 0x000000ff15027210 */ /* 0x000fe20007ffe1ff */
[----:B------:R-:W-:Y:S02]  /*1530*/  @!P1 IMAD R5, R6, R9, R21 ;  /* 0x0000000906059224 */ /* 0x000fe400078e0215 */
[----:B------:R-:W-:Y:S02]  /*1540*/  @!P1 IMAD.MOV.U32 R21, RZ, RZ, R3 ;  /* 0x000000ffff159224 */ /* 0x000fe400078e0003 */
[----:B------:R-:W-:Y:S02]  /*1550*/  IMAD R2, R14, R2, R11 ;  /* 0x000000020e027224 */ /* 0x000fe400078e020b */
[----:B------:R-:W-:-:S02]  /*1560*/  IMAD R20, R5, R4, R7 ;  /* 0x0000000405147224 */ /* 0x000fc400078e0207 */
[----:B------:R-:W-:Y:S02]  /*1570*/  IMAD R21, R21, R14, R2 ;  /* 0x0000000e15157224 */ /* 0x000fe400078e0202 */
.L_x_19:
[----:B------:R-:W-:Y:S05]  /*1580*/  BRA.U UP3, `(.L_x_20) ;  /* 0x0000000103407547 */ /* 0x000fea000b800000 */
[----:B------:R-:W1:Y:S08]  /*1590*/  LDC.64 R4, c[0x0][0xb10] ;  /* 0x0002c400ff047b82 */ /* 0x000e700000000a00 */
[----:B------:R-:W2:Y:S08]  /*15a0*/  LDC.64 R2, c[0x0][0xb18] ;  /* 0x0002c600ff027b82 */ /* 0x000eb00000000a00 */
[----:B------:R-:W3:Y:S08]  /*15b0*/  LDC R6, c[0x0][0xb20] ;  /* 0x0002c800ff067b82 */ /* 0x000ef00000000800 */
[----:B------:R-:W4:Y:S01]  /*15c0*/  LDC R12, c[0x0][0xb0c] ;  /* 0x0002c300ff0c7b82 */ /* 0x000f220000000800 */
[----:B-1----:R-:W-:-:S05]  /*15d0*/  IMAD.HI.U32 R4, R21, R4, RZ ;  /* 0x0000000415047227 */ /* 0x002fca00078e00ff */
[----:B------:R-:W-:Y:S01]  /*15e0*/  SHF.R.U32.HI R4, RZ, R5, R4 ;  /* 0x00000005ff047219 */ /* 0x000fe20000011604 */
[----:B--2---:R-:W-:Y:S01]  /*15f0*/  IMAD.HI.U32 R3, R20, R3, RZ ;  /* 0x0000000314037227 */ /* 0x004fe200078e00ff */
[----:B------:R-:W-:-:S04]  /*1600*/  ISETP.NE.AND P0, PT, R2, 0x1, PT ;  /* 0x000000010200780c */ /* 0x000fc80003f05270 */
[----:B---3--:R-:W-:-:S04]  /*1610*/  SHF.R.U32.HI R3, RZ, R6, R3 ;  /* 0x00000006ff037219 */ /* 0x008fc80000011603 */
[----:B------:R-:W-:Y:S02]  /*1620*/  SEL R3, R20, R3, !P0 ;  /* 0x0000000314037207 */ /* 0x000fe40004000000 */
[----:B----4-:R-:W-:-:S04]  /*1630*/  ISETP.NE.AND P1, PT, R12, 0x1, PT ;  /* 0x000000010c00780c */ /* 0x010fc80003f25270 */
[----:B------:R-:W-:-:S05]  /*1640*/  SEL R6, R21, R4, !P1 ;  /* 0x0000000415067207 */ /* 0x000fca0004800000 */
[----:B------:R-:W-:Y:S02]  /*1650*/  IMAD.IADD R4, R3, 0x1, -R6 ;  /* 0x0000000103047824 */ /* 0x000fe400078e0a06 */
[----:B------:R-:W-:Y:S02]  /*1660*/  IMAD.IADD R3, R6, 0x1, -R3 ;  /* 0x0000000106037824 */ /* 0x000fe400078e0a03 */
[----:B------:R-:W-:Y:S02]  /*1670*/  IMAD R21, R4, R12, R21 ;  /* 0x0000000c04157224 */ /* 0x000fe400078e0215 */
[----:B------:R-:W-:Y:S02]  /*1680*/  IMAD R20, R3, R2, R20 ;  /* 0x0000000203147224 */ /* 0x000fe400078e0214 */
.L_x_20:
[----:B------:R-:W-:Y:S05]  /*1690*/  BRA.U !UP1, `(.L_x_21) ;  /* 0x00000001090c7547 */ /* 0x000fea000b800000 */
[----:B------:R-:W-:Y:S01]  /*16a0*/  UCGABAR_WAIT ;  /* 0x0000000000007dc7 */ /* 0x000fe20008000000 */
[----:B------:R-:W-:Y:S01]  /*16b0*/  CCTL.IVALL ;  /* 0x00000000ff00798f */ /* 0x000fe20002000000 */
[----:B------:R-:W-:Y:S05]  /*16c0*/  BRA `(.L_x_22) ;  /* 0x0000000000047947 */ /* 0x000fea0003800000 */
.L_x_21:
[----:B------:R-:W-:Y:S06]  /*16d0*/  BAR.SYNC.DEFER_BLOCKING 0x0 ;  /* 0x0000000000007b1d */ /* 0x000fec0000010000 */
.L_x_22:
[----:B------:R-:W-:Y:S05]  /*16e0*/  BRA.U UP2, `(.L_x_23) ;  /* 0x0000001902687547 */ /* 0x000fea000b800000 */
[----:B------:R-:W1:Y:S01]  /*16f0*/  LDCU UR15, c[0x0][0x38c] ;  /* 0x00007180ff0f77ac */ /* 0x000e620008000800 */
[----:B------:R-:W2:Y:S01]  /*1700*/  LDC R9, c[0x0][0x370] ;  /* 0x0000dc00ff097b82 */ /* 0x000ea20000000800 */
[C---:B------:R-:W-:Y:S01]  /*1710*/  IMAD.SHL.U32 R17, R11.reuse, 0x40, RZ ;  /* 0x000000400b117824 */ /* 0x040fe200078e00ff */
[----:B------:R-:W-:Y:S01]  /*1720*/  PLOP3.LUT P1, PT, PT, PT, UP5, 0x80, 0x8 ;  /* 0x000000000008781c */ /* 0x000fe20003f2f058 */
[----:B------:R-:W-:Y:S01]  /*1730*/  HFMA2 R15, -RZ, RZ, 0, 5.9604644775390625e-08 ;  /* 0x00000001ff0f7431 */ /* 0x000fe200000001ff */
[----:B------:R-:W-:Y:S01]  /*1740*/  UISETP.NE.AND UP1, UPT, UR10, URZ, UPT ;  /* 0x000000ff0a00728c */ /* 0x000fe2000bf25270 */
[----:B------:R-:W-:Y:S01]  /*1750*/  HFMA2 R12, -RZ, RZ, 0, 0 ;  /* 0x00000000ff0c7431 */ /* 0x000fe200000001ff */
[----:B------:R-:W-:Y:S01]  /*1760*/  ISETP.NE.AND P4, PT, R10, RZ, P5 ;  /* 0x000000ff0a00720c */ /* 0x000fe20002f85270 */
[----:B------:R-:W-:Y:S01]  /*1770*/  IMAD.SHL.U32 R16, R11, 0x80, RZ ;  /* 0x000000800b107824 */ /* 0x000fe200078e00ff */
[----:B------:R-:W3:Y:S01]  /*1780*/  LDC R0, c[0x0][0x374] ;  /* 0x0000dd00ff007b82 */ /* 0x000ee20000000800 */
[----:B------:R-:W-:Y:S01]  /*1790*/  PLOP3.LUT P1, PT, P1, PT, PT, 0x8, 0x80 ;  /* 0x000000000080781c */ /* 0x000fe20000f2e170 */
[----:B------:R-:W-:Y:S01]  /*17a0*/  IMAD.MOV.U32 R14, RZ, RZ, RZ ;  /* 0x000000ffff0e7224 */ /* 0x000fe200078e00ff */
[----:B------:R-:W-:Y:S01]  /*17b0*/  MOV R8, 0x1 ;  /* 0x0000000100087802 */ /* 0x000fe20000000f00 */
[----:B------:R-:W-:Y:S01]  /*17c0*/  IMAD.MOV.U32 R10, RZ, RZ, RZ ;  /* 0x000000ffff0a7224 */ /* 0x000fe200078e00ff */
[----:B------:R-:W-:Y:S01]  /*17d0*/  LOP3.LUT R17, R17, 0x40, RZ, 0xc0, !PT ;  /* 0x0000004011117812 */ /* 0x000fe200078ec0ff */
[----:B------:R-:W4:Y:S01]  /*17e0*/  LDCU.64 UR24, c[0x0][0x348] ;  /* 0x00006900ff1877ac */ /* 0x000f220008000a00 */
[----:B-1----:R-:W-:-:S02]  /*17f0*/  UIADD3 UR4, UPT, UPT, UR15, 0x3f, URZ ;  /* 0x0000003f0f047890 */ /* 0x002fc4000fffe0ff */
[----:B------:R-:W-:Y:S02]  /*1800*/  USEL UR7, UR7, 0x2, UP1 ;  /* 0x0000000207077887 */ /* 0x000fe40008800000 */
[----:B------:R-:W-:Y:S01]  /*1810*/  USHF.R.S32.HI UR22, URZ, 0x1f, UR4 ;  /* 0x0000001fff167899 */ /* 0x000fe20008011404 */
[----:B------:R-:W-:-:S03]  /*1820*/  UMOV UR13, URZ ;  /* 0x000000ff000d7c82 */ /* 0x000fc60008000000 */
[----:B------:R-:W-:Y:S02]  /*1830*/  ULEA.HI UR22, UR22, UR4, URZ, 0x6 ;  /* 0x0000000416167291 */ /* 0x000fe4000f8f30ff */
[----:B------:R-:W-:Y:S02]  /*1840*/  UIADD3 UR4, UPT, UPT, UR15, -0x1, URZ ;  /* 0xffffffff0f047890 */ /* 0x000fe4000fffe0ff */
[----:B------:R-:W-:Y:S02]  /*1850*/  USHF.R.S32.HI UR22, URZ, 0x6, UR22 ;  /* 0x00000006ff167899 */ /* 0x000fe40008011416 */
[----:B------:R-:W-:Y:S02]  /*1860*/  UISETP.GE.U32.AND UP2, UPT, UR4, -0x7f, UPT ;  /* 0xffffff810400788c */ /* 0x000fe4000bf46070 */
[----:B------:R-:W-:Y:S02]  /*1870*/  UISETP.LT.U32.AND UP0, UPT, UR22, 0x10, UPT ;  /* 0x000000101600788c */ /* 0x000fe4000bf01070 */
[----:B------:R-:W-:-:S02]  /*1880*/  UIADD3 UR15, UPT, UPT, UR15, 0x7e, URZ ;  /* 0x0000007e0f0f7890 */ /* 0x000fc4000fffe0ff */
[----:B------:R-:W-:-:S04]  /*1890*/  USEL UR21, UR22, 0x10, UP0 ;  /* 0x0000001016157887 */ /* 0x000fc80008000000 */
[----:B------:R-:W-:Y:S02]  /*18a0*/  UIADD3 UR6, UPT, UPT, UR21, -0x1, URZ ;  /* 0xffffffff15067890 */ /* 0x000fe4000fffe0ff */
[----:B------:R-:W-:Y:S02]  /*18b0*/  @UP2 UIADD3 UR6, UPT, UPT, UR21, URZ, URZ ;  /* 0x000000ff15062290 */ /* 0x000fe4000fffe0ff */
[----:B------:R-:W-:Y:S02]  /*18c0*/  UIADD3 UR14, UPT, UPT, UR22, -UR21, URZ ;  /* 0x80000015160e7290 */ /* 0x000fe4000fffe0ff */
[----:B------:R-:W-:Y:S02]  /*18d0*/  UIADD3 UR5, UPT, UPT, UR6, 0x1, URZ ;  /* 0x0000000106057890 */ /* 0x000fe4000fffe0ff */
[----:B--2-4-:R-:W-:-:S12]  /*18e0*/  UIADD3 UR6, UPT, UPT, -UR6, URZ, URZ ;  /* 0x000000ff06067290 */ /* 0x014fd8000fffe1ff */
.L_x_43:
[----:B------:R-:W-:Y:S01]  /*18f0*/  UISETP.NE.AND UP0, UPT, UR37, URZ, UPT ;  /* 0x000000ff2500728c */ /* 0x000fe2000bf05270 */
[----:B------:R-:W1:Y:S08]  /*1900*/  S2UR UR37, SR_CgaCtaId ;  /* 0x00000000002579c3 */ /* 0x000e700000008800 */
[----:B------:R-:W-:Y:S05]  /*1910*/  BRA.U UP0, `(.L_x_24) ;  /* 0x0000000100347547 */ /* 0x000fea000b800000 */
[----:B------:R-:W2:Y:S01]  /*1920*/  S2R R2, SR_CgaCtaId ;  /* 0x0000000000027919 */ /* 0x000ea20000008800 */
[----:B------:R-:W-:-:S04]  /*1930*/  MOV R3, 0x400 ;  /* 0x0000040000037802 */ /* 0x000fc80000000f00 */
[----:B--2---:R-:W-:Y:S02]  /*1940*/  LEA R3, R2, R3, 0x18 ;  /* 0x0000000302037211 */ /* 0x004fe400078ec0ff */
[----:B------:R-:W-:-:S03]  /*1950*/  SHF.L.U32 R2, R8, 0x1f, RZ ;  /* 0x0000001f08027819 */ /* 0x000fc600000006ff */
[----:B------:R-:W-:-:S04]  /*1960*/  IMAD R3, R10, 0x8, R3 ;  /* 0x000000080a037824 */ /* 0x000fc800078e0203 */
[----:B------:R-:W2:Y:S02]  /*1970*/  SYNCS.PHASECHK.TRANS64.TRYWAIT P0, [R3+URZ+0x1a0], R2 ;  /* 0x0001a002030075a7 */ /* 0x000ea400080011ff */
[----:B--2---:R-:W-:Y:S05]  /*1980*/  @!P0 BRA `(.L_x_25) ;  /* 0x0000007800308947 */ /* 0x004fea0003800000 */
.L_x_136:
[----:B------:R-:W-:Y:S01]  /*1990*/  VIADD R10, R10, 0x1 ;  /* 0x000000010a0a7836 */ /* 0x000fe20000000000 */
[----:B------:R2:W-:Y:S04]  /*19a0*/  SYNCS.ARRIVE.TRANS64.A1T0 RZ, [R3+URZ+0x190], RZ ;  /* 0x000190ff03ff79a7 */ /* 0x0005e800081000ff */
[----:B------:R-:W-:-:S04]  /*19b0*/  ISETP.NE.AND P0, PT, R10, 0x2, PT ;  /* 0x000000020a00780c */ /* 0x000fc80003f05270 */
[----:B------:R-:W-:Y:S02]  /*19c0*/  SEL R10, R10, RZ, P0 ;  /* 0x000000ff0a0a7207 */ /* 0x000fe40000000000 */
[----:B--2---:R-:W-:-:S04]  /*19d0*/  SEL R3, RZ, 0x1, P0 ;  /* 0x00000001ff037807 */ /* 0x004fc80000000000 */
[----:B------:R-:W-:-:S07]  /*19e0*/  LOP3.LUT R8, R8, R3, RZ, 0x3c, !PT ;  /* 0x0000000308087212 */ /* 0x000fce00078e3cff */
.L_x_24:
[----:B------:R-:W-:Y:S01]  /*19f0*/  UMOV UR4, 0x400 ;  /* 0x0000040000047882 */ /* 0x000fe20000000000 */
[----:B------:R-:W-:Y:S01]  /*1a00*/  LEA.HI R3, R21, R21, RZ, 0x1 ;  /* 0x0000001515037211 */ /* 0x000fe200078f08ff */
[----:B-1----:R-:W-:Y:S01]  /*1a10*/  ULEA UR4, UR37, UR4, 0x18 ;  /* 0x0000000425047291 */ /* 0x002fe2000f8ec0ff */
[----:B------:R-:W-:Y:S01]  /*1a20*/  SHF.L.U32 R2, R15, 0x1f, RZ ;  /* 0x0000001f0f027819 */ /* 0x000fe200000006ff */
[----:B------:R-:W-:Y:S01]  /*1a30*/  UISETP.GE.U32.AND UP0, UPT, UR15, 0x7f, UPT ;  /* 0x0000007f0f00788c */ /* 0x000fe2000bf06070 */
[----:B------:R-:W-:Y:S01]  /*1a40*/  R2UR UR35, R16 ;  /* 0x00000000102372ca */ /* 0x000fe200000e0000 */
[----:B------:R-:W-:Y:S01]  /*1a50*/  ULEA UR8, UR13, UR4, 0x3 ;  /* 0x000000040d087291 */ /* 0x000fe2000f8e18ff */
[----:B------:R-:W-:Y:S01]  /*1a60*/  IMAD.SHL.U32 R3, R3, 0x80, RZ ;  /* 0x0000008003037824 */ /* 0x000fe200078e00ff */
[----:B------:R-:W-:Y:S01]  /*1a70*/  R2UR UR11, R17 ;  /* 0x00000000110b72ca */ /* 0x000fe200000e0000 */
[----:B------:R-:W-:-:S03]  /*1a80*/  UMOV UR23, URZ ;  /* 0x000000ff00177c82 */ /* 0x000fc60008000000 */
[----:B------:R-:W-:-:S03]  /*1a90*/  LOP3.LUT R3, R3, 0xffffff00, RZ, 0xc0, !PT ;  /* 0xffffff0003037812 */ /* 0x000fc600078ec0ff */
[----:B------:R1:W2:Y:S01]  /*1aa0*/  SYNCS.PHASECHK.TRANS64.TRYWAIT P0, [UR8+0x80], R2 ;  /* 0x00008002ff0075a7 */ /* 0x0002a20008001108 */
[----:B------:R-:W-:Y:S02]  /*1ab0*/  R2UR UR9, R3 ;  /* 0x00000000030972ca */ /* 0x000fe400000e0000 */
[----:B------:R-:W-:-:S11]  /*1ac0*/  R2UR UR8, R20 ;  /* 0x00000000140872ca */ /* 0x000fd600000e0000 */
[----:B------:R-:W-:Y:S02]  /*1ad0*/  ULOP3.LUT UR35, UR9, 0x80, UR35, 0xf8, !UPT ;  /* 0x0000008009237892 */ /* 0x000fe4000f8ef823 */
[----:B------:R-:W-:Y:S01]  /*1ae0*/  ULEA UR11, UR8, UR11, 0x7 ;  /* 0x0000000b080b7291 */ /* 0x000fe2000f8e38ff */
[----:B------:R-:W-:Y:S11]  /*1af0*/  BRA.U !UP0, `(.L_x_26) ;  /* 0x0000000108c07547 */ /* 0x000ff6000b800000 */
[----:B------:R-:W-:Y:S01]  /*1b00*/  UMOV UR16, UR6 ;  /* 0x0000000600107c82 */ /* 0x000fe20008000000 */
[----:B------:R-:W-:Y:S01]  /*1b10*/  UMOV UR17, UR13 ;  /* 0x0000000d00117c82 */ /* 0x000fe20008000000 */
[----:B------:R-:W-:-:S05]  /*1b20*/  UMOV UR34, URZ ;  /* 0x000000ff00227c82 */ /* 0x000fca0008000000 */
.L_x_32:
[----:B------:R-:W-:Y:S01]  /*1b30*/  ULEA UR33, UR17, UR4, 0x3 ;  /* 0x0000000411217291 */ /* 0x000fe2000f8e18ff */
[----:B------:R-:W-:Y:S01]  /*1b40*/  @P5 MOV R3, 0x6000 ;  /* 0x0000600000035802 */ /* 0x000fe20000000f00 */
[----:B-12-4-:R-:W-:Y:S10]  /*1b50*/  @P0 BRA `(.L_x_27) ;  /* 0x00000000000c0947 */ /* 0x016ff40003800000 */
[----:B------:R-:W-:-:S04]  /*1b60*/  SHF.L.U32 R5, R15, 0x1f, RZ ;  /* 0x0000001f0f057819 */ /* 0x000fc800000006ff */
[----:B------:R-:W2:Y:S02]  /*1b70*/  SYNCS.PHASECHK.TRANS64.TRYWAIT P0, [UR33+0x80], R5 ;  /* 0x00008005ff0075a7 */ /* 0x000ea40008001121 */
[----:B--2---:R-:W-:Y:S05]  /*1b80*/  @!P0 BRA `(.L_x_28) ;  /* 0x0000007400c48947 */ /* 0x004fea0003800000 */
.L_x_27:
[----:B------:R2:W-:Y:S01]  /*1b90*/  @P5 SYNCS.ARRIVE.TRANS64 RZ, [UR33], R3 ;  /* 0x00000003ffff59a7 */ /* 0x0005e20008000021 */
[----:B------:R-:W-:Y:S02]  /*1ba0*/  ULOP3.LUT UR8, UR7, 0x2, URZ, 0xfc, !UPT ;  /* 0x0000000207087892 */ /* 0x000fe4000f8efcff */
[----:B------:R-:W-:Y:S02]  /*1bb0*/  UIADD3 UR16, UPT, UPT, UR16, 0x1, URZ ;  /* 0x0000000110107890 */ /* 0x000fe4000fffe0ff */
[----:B------:R-:W-:Y:S02]  /*1bc0*/  UISETP.NE.AND UP0, UPT, UR8, 0x2, UPT ;  /* 0x000000020800788c */ /* 0x000fe4000bf05270 */
[----:B------:R-:W-:-:S07]  /*1bd0*/  UISETP.NE.AND UP2, UPT, UR16, 0x1, UPT ;  /* 0x000000011000788c */ /* 0x000fce000bf45270 */
[----:B------:R-:W-:Y:S05]  /*1be0*/  BRA.U UP0, `(.L_x_29) ;  /* 0x0000000100047547 */ /* 0x000fea000b800000 */
[----:B------:R-:W-:Y:S05]  /*1bf0*/  BPT.TRAP 0x1 ;  /* 0x000000040000795c */ /* 0x000fea0000300000 */
.L_x_29:
[----:B------:R-:W-:Y:S04]  /*1c00*/  BSSY.RECONVERGENT B0, `(.L_x_30) ;  /* 0x0000003000007945 */ /* 0x000fe80003800200 */
[----:B------:R-:W-:Y:S05]  /*1c10*/  @!P4 BRA `(.L_x_31) ;  /* 0x000000000004c947 */ /* 0x000fea0003800000 */
[----:B------:R-:W-:Y:S05]  /*1c20*/  BPT.TRAP 0x1 ;  /* 0x000000040000795c */ /* 0x000fea0000300000 */
.L_x_31:
[----:B------:R-:W-:Y:S05]  /*1c30*/  BSYNC.RECONVERGENT B0 ;  /* 0x0000000000007941 */ /* 0x000fea0003800200 */
.L_x_30:
[----:B------:R-:W-:Y:S02]  /*1c40*/  UIADD3 UR13, UPT, UPT, UR17, 0x1, URZ ;  /* 0x00000001110d7890 */ /* 0x000fe4000fffe0ff */
[----:B------:R-:W-:Y:S02]  /*1c50*/  ULEA UR32, UR17, UR4, 0xd ;  /* 0x0000000411207291 */ /* 0x000fe4000f8e68ff */
[----:B------:R-:W-:Y:S02]  /*1c60*/  UISETP.NE.AND UP0, UPT, UR13, 0x10, UPT ;  /* 0x000000100d00788c */ /* 0x000fe4000bf05270 */
[----:B------:R-:W-:Y:S02]  /*1c70*/  UIADD3 UR28, UP1, UPT, UR24, 0x80, URZ ;  /* 0x00000080181c7890 */ /* 0x000fe4000ff3e0ff */
[----:B------:R-:W-:Y:S02]  /*1c80*/  USEL UR9, URZ, 0x1, UP0 ;  /* 0x00000001ff097887 */ /* 0x000fe40008000000 */
[----:B------:R-:W-:-:S02]  /*1c90*/  USEL UR13, UR13, URZ, UP0 ;  /* 0x000000ff0d0d7287 */ /* 0x000fc40008000000 */
[----:B------:R-:W-:Y:S02]  /*1ca0*/  UIADD3 UR26, UP0, UPT, UR24, 0x180, URZ ;  /* 0x00000180181a7890 */ /* 0x000fe4000ff1e0ff */
[----:B------:R-:W-:Y:S01]  /*1cb0*/  ULEA UR8, UR13, UR4, 0x3 ;  /* 0x000000040d087291 */ /* 0x000fe2000f8e18ff */
[----:B------:R-:W-:Y:S01]  /*1cc0*/  LOP3.LUT R15, R15, UR9, RZ, 0x3c, !PT ;  /* 0x000000090f0f7c12 */ /* 0x000fe2000f8e3cff */
[----:B------:R-:W-:Y:S02]  /*1cd0*/  ULOP3.LUT UR33, UR33, 0xfefffff8, URZ, 0xc0, !UPT ;  /* 0xfefffff821217892 */ /* 0x000fe4000f8ec0ff */
[----:B------:R-:W-:Y:S01]  /*1ce0*/  UIADD3.X UR29, UPT, UPT, URZ, UR25, URZ, UP1, !UPT ;  /* 0x00000019ff1d7290 */ /* 0x000fe20008ffe4ff */
[----:B-1----:R-:W-:Y:S01]  /*1cf0*/  SHF.L.U32 R2, R15, 0x1f, RZ ;  /* 0x0000001f0f027819 */ /* 0x002fe200000006ff */
[----:B------:R-:W-:Y:S02]  /*1d00*/  UIADD3 UR32, UPT, UPT, UR32, 0x8400, URZ ;  /* 0x0000840020207890 */ /* 0x000fe4000fffe0ff */
[----:B------:R-:W-:Y:S01]  /*1d10*/  UIADD3.X UR27, UPT, UPT, URZ, UR25, URZ, UP0, !UPT ;  /* 0x00000019ff1b7290 */ /* 0x000fe200087fe4ff */
[----:B------:R4:W1:Y:S01]  /*1d20*/  SYNCS.PHASECHK.TRANS64.TRYWAIT P0, [UR8+0x80], R2 ;  /* 0x00008002ff0075a7 */ /* 0x0008620008001108 */
[----:B------:R-:W-:Y:S01]  /*1d30*/  ULEA UR8, UR17, UR4, 0xc ;  /* 0x0000000411087291 */ /* 0x000fe2000f8e60ff */
[----:B------:R-:W-:Y:S01]  /*1d40*/  UMOV UR18, 0x0 ;  /* 0x0000000000127882 */ /* 0x000fe20000000000 */
[----:B------:R-:W-:-:S02]  /*1d50*/  UMOV UR19, 0x10000000 ;  /* 0x1000000000137882 */ /* 0x000fc40000000000 */
[----:B------:R-:W-:Y:S01]  /*1d60*/  UIADD3 UR8, UPT, UPT, UR8, 0x28400, URZ ;  /* 0x0002840008087890 */ /* 0x000fe2000fffe0ff */
[----:B------:R2:W-:Y:S01]  /*1d70*/  UTMALDG.3D.2CTA [UR32], [UR28], desc[UR18] ;  /* 0x000012201c0075b4 */ /* 0x0005e20008211000 */
[----:B------:R-:W-:Y:S01]  /*1d80*/  UMOV UR10, UR34 ;  /* 0x00000022000a7c82 */ /* 0x000fe20008000000 */
[----:B------:R-:W-:Y:S01]  /*1d90*/  UMOV UR12, UR36 ;  /* 0x00000024000c7c82 */ /* 0x000fe20008000000 */
[----:B------:R-:W-:Y:S01]  /*1da0*/  UMOV UR9, UR33 ;  /* 0x0000002100097c82 */ /* 0x000fe20008000000 */
[----:B------:R-:W-:Y:S01]  /*1db0*/  UMOV UR23, UR5 ;  /* 0x0000000500177c82 */ /* 0x000fe20008000000 */
[----:B------:R-:W-:-:S03]  /*1dc0*/  UMOV UR17, UR13 ;  /* 0x0000000d00117c82 */ /* 0x000fc60008000000 */
[----:B------:R4:W-:Y:S01]  /*1dd0*/  UTMALDG.3D.2CTA [UR8], [UR26], desc[UR18] ;  /* 0x000012081a0075b4 */ /* 0x0009e20008211000 */
[----:B--2---:R-:W-:Y:S01]  /*1de0*/  UIADD3 UR34, UPT, UPT, UR34, 0x40, URZ ;  /* 0x0000004022227890 */ /* 0x004fe2000fffe0ff */
[----:B------:R-:W-:Y:S11]  /*1df0*/  BRA.U UP2, `(.L_x_32) ;  /* 0xfffffffd024c7547 */ /* 0x000ff6000b83ffff */
.L_x_26:
[----:B----4-:R-:W-:Y:S01]  /*1e00*/  ULEA UR8, UR13, UR4, 0x3 ;  /* 0x000000040d087291 */ /* 0x010fe2000f8e18ff */
[----:B-1----:R-:W-:Y:S01]  /*1e10*/  SHF.L.U32 R2, R15, 0x1f, RZ ;  /* 0x0000001f0f027819 */ /* 0x002fe200000006ff */
[----:B------:R-:W-:Y:S01]  /*1e20*/  @!P1 SYNCS.ARRIVE.TRANS64.A1T0 RZ, [UR4+0x128], RZ ;  /* 0x000128ffffff99a7 */ /* 0x000fe20008100004 */
[----:B------:R-:W-:-:S06]  /*1e30*/  UISETP.GT.AND UP0, UPT, UR22, UR21, UPT ;  /* 0x000000151600728c */ /* 0x000fcc000bf04270 */
[----:B--2---:R1:W2:Y:S03]  /*1e40*/  SYNCS.PHASECHK.TRANS64.TRYWAIT P0, [UR8+0x80], R2 ;  /* 0x00008002ff0075a7 */ /* 0x0042a60008001108 */
[----:B------:R-:W-:Y:S05]  /*1e50*/  BRA.U !UP0, `(.L_x_33) ;  /* 0x0000000108c07547 */ /* 0x000fea000b800000 */
[----:B------:R-:W-:Y:S01]  /*1e60*/  UIADD3 UR26, UPT, UPT, UR14, UR23, URZ ;  /* 0x000000170e1a7290 */ /* 0x000fe2000fffe0ff */
[----:B------:R-:W-:-:S11]  /*1e70*/  UMOV UR27, UR13 ;  /* 0x0000000d001b7c82 */ /* 0x000fd60008000000 */
.L_x_39:
[----:B------:R-:W-:Y:S01]  /*1e80*/  ULEA UR17, UR27, UR4, 0x3 ;  /* 0x000000041b117291 */ /* 0x000fe2000f8e18ff */
[----:B--2---:R-:W-:Y:S01]  /*1e90*/  @P5 MOV R3, 0x6000 ;  /* 0x0000600000035802 */ /* 0x004fe20000000f00 */
[----:B-12---:R-:W-:Y:S10]  /*1ea0*/  @P0 BRA `(.L_x_34) ;  /* 0x00000000000c0947 */ /* 0x006ff40003800000 */
[----:B------:R-:W-:-:S04]  /*1eb0*/  SHF.L.U32 R5, R15, 0x1f, RZ ;  /* 0x0000001f0f057819 */ /* 0x000fc800000006ff */
[----:B------:R-:W2:Y:S02]  /*1ec0*/  SYNCS.PHASECHK.TRANS64.TRYWAIT P0, [UR17+0x80], R5 ;  /* 0x00008005ff0075a7 */ /* 0x000ea40008001111 */
[----:B--2---:R-:W-:Y:S05]  /*1ed0*/  @!P0 BRA `(.L_x_35) ;  /* 0x0000007400088947 */ /* 0x004fea0003800000 */
.L_x_34:
[----:B------:R2:W-:Y:S01]  /*1ee0*/  @P5 SYNCS.ARRIVE.TRANS64 RZ, [UR17], R3 ;  /* 0x00000003ffff59a7 */ /* 0x0005e20008000011 */
[----:B------:R-:W-:-:S04]  /*1ef0*/  ULOP3.LUT UR8, UR7, 0x2, URZ, 0xfc, !UPT ;  /* 0x0000000207087892 */ /* 0x000fc8000f8efcff */
[----:B------:R-:W-:-:S09]  /*1f00*/  UISETP.NE.AND UP0, UPT, UR8, 0x2, UPT ;  /* 0x000000020800788c */ /* 0x000fd2000bf05270 */
[----:B------:R-:W-:Y:S05]  /*1f10*/  BRA.U UP0, `(.L_x_36) ;  /* 0x0000000100047547 */ /* 0x000fea000b800000 */
[----:B------:R-:W-:Y:S05]  /*1f20*/  BPT.TRAP 0x1 ;  /* 0x000000040000795c */ /* 0x000fea0000300000 */
.L_x_36:
[----:B------:R-:W-:Y:S04]  /*1f30*/  BSSY.RECONVERGENT B0, `(.L_x_37) ;  /* 0x0000003000007945 */ /* 0x000fe80003800200 */
[----:B------:R-:W-:Y:S05]  /*1f40*/  @!P4 BRA `(.L_x_38) ;  /* 0x000000000004c947 */ /* 0x000fea0003800000 */
[----:B------:R-:W-:Y:S05]  /*1f50*/  BPT.TRAP 0x1 ;  /* 0x000000040000795c */ /* 0x000fea0000300000 */
.L_x_38:
[----:B------:R-:W-:Y:S05]  /*1f60*/  BSYNC.RECONVERGENT B0 ;  /* 0x0000000000007941 */ /* 0x000fea0003800200 */
.L_x_37:
        /* <DEDUP_REMOVED lines=9> */
[----:B------:R-:W-:Y:S02]  /*2000*/  USHF.L.U32 UR18, UR23, 0x6, URZ ;  /* 0x0000000617127899 */ /* 0x000fe400080006ff */
[----:B------:R-:W-:Y:S01]  /*2010*/  ULOP3.LUT UR17, UR17, 0xfefffff8, URZ, 0xc0, !UPT ;  /* 0xfefffff811117892 */ /* 0x000fe2000f8ec0ff */
[----:B-1----:R-:W-:Y:S01]  /*2020*/  SHF.L.U32 R2, R15, 0x1f, RZ ;  /* 0x0000001f0f027819 */ /* 0x002fe200000006ff */
[----:B------:R-:W-:Y:S02]  /*2030*/  UIADD3 UR16, UPT, UPT, UR16, 0x8400, URZ ;  /* 0x0000840010107890 */ /* 0x000fe4000fffe0ff */
[----:B------:R-:W-:Y:S01]  /*2040*/  UIADD3.X UR33, UPT, UPT, URZ, UR25, URZ, UP1, !UPT ;  /* 0x00000019ff217290 */ /* 0x000fe20008ffe4ff */
[----:B------:R4:W1:Y:S01]  /*2050*/  SYNCS.PHASECHK.TRANS64.TRYWAIT P0, [UR8+0x80], R2 ;  /* 0x00008002ff0075a7 */ /* 0x0008620008001108 */
[----:B------:R-:W-:-:S02]  /*2060*/  ULEA UR8, UR27, UR4, 0xc ;  /* 0x000000041b087291 */ /* 0x000fc4000f8e60ff */
[----:B------:R-:W-:Y:S02]  /*2070*/  UIADD3.X UR31, UPT, UPT, URZ, UR25, URZ, UP0, !UPT ;  /* 0x00000019ff1f7290 */ /* 0x000fe400087fe4ff */
[----:B------:R-:W-:Y:S01]  /*2080*/  UIADD3 UR8, UPT, UPT, UR8, 0x28400, URZ ;  /* 0x0002840008087890 */ /* 0x000fe2000fffe0ff */
[----:B------:R-:W-:Y:S01]  /*2090*/  UMOV UR28, 0x0 ;  /* 0x00000000001c7882 */ /* 0x000fe20000000000 */
[----:B------:R-:W-:Y:S01]  /*20a0*/  UMOV UR29, 0x10000000 ;  /* 0x10000000001d7882 */ /* 0x000fe20000000000 */
[----:B------:R-:W-:Y:S01]  /*20b0*/  UMOV UR19, UR35 ;  /* 0x0000002300137c82 */ /* 0x000fe20008000000 */
[----:B------:R-:W-:Y:S01]  /*20c0*/  UMOV UR20, UR36 ;  /* 0x0000002400147c82 */ /* 0x000fe20008000000 */
[----:B------:R-:W-:Y:S01]  /*20d0*/  UMOV UR12, UR36 ;  /* 0x00000024000c7c82 */ /* 0x000fe20008000000 */
[----:B------:R-:W-:Y:S01]  /*20e0*/  UMOV UR9, UR17 ;  /* 0x0000001100097c82 */ /* 0x000fe20008000000 */
[----:B------:R-:W-:Y:S01]  /*20f0*/  UMOV UR10, UR18 ;  /* 0x00000012000a7c82 */ /* 0x000fe20008000000 */
[----:B------:R4:W-:Y:S01]  /*2100*/  UTMALDG.3D.2CTA [UR16], [UR32], desc[UR28] ;  /* 0x00001c10200075b4 */ /* 0x0009e20008211000 */
[----:B------:R-:W-:Y:S01]  /*2110*/  UIADD3 UR23, UPT, UPT, UR23, 0x1, URZ ;  /* 0x0000000117177890 */ /* 0x000fe2000fffe0ff */
[----:B------:R-:W-:-:S03]  /*2120*/  UMOV UR27, UR13 ;  /* 0x0000000d001b7c82 */ /* 0x000fc60008000000 */
[----:B------:R-:W-:Y:S01]  /*2130*/  UISETP.NE.AND UP0, UPT, UR23, UR26, UPT ;  /* 0x0000001a1700728c */ /* 0x000fe2000bf05270 */
[----:B------:R4:W-:Y:S08]  /*2140*/  UTMALDG.3D.2CTA [UR8], [UR30], desc[UR28] ;  /* 0x00001c081e0075b4 */ /* 0x0009f00008211000 */
[----:B----4-:R-:W-:Y:S05]  /*2150*/  BRA.U UP0, `(.L_x_39) ;  /* 0xfffffffd00487547 */ /* 0x010fea000b83ffff */
.L_x_33:
[----:B-1----:R-:W-:Y:S01]  /*2160*/  LEA R2, R14, UR4, 0x3 ;  /* 0x000000040e027c11 */ /* 0x002fe2000f8e18ff */
[----:B------:R-:W-:Y:S01]  /*2170*/  NOP ;  /* 0x0000000000007918 */ /* 0x000fe20000000000 */
[----:B--2---:R-:W-:Y:S02]  /*2180*/  SHF.L.U32 R3, R12, 0x1f, RZ ;  /* 0x0000001f0c037819 */ /* 0x004fe400000006ff */
[----:B------:R-:W-:Y:S02]  /*2190*/  LEA R4, R14, UR4, 0x4 ;  /* 0x000000040e047c11 */ /* 0x000fe4000f8e20ff */
[----:B------:R-:W1:Y:S02]  /*21a0*/  SYNCS.PHASECHK.TRANS64.TRYWAIT P0, [R2+URZ+0x130], R3 ;  /* 0x00013003020075a7 */ /* 0x000e6400080011ff */
[----:B-1----:R-:W-:Y:S05]  /*21b0*/  @!P0 BRA `(.L_x_40) ;  /* 0x0000007000688947 */ /* 0x002fea0003800000 */
.L_x_139:
[----:B------:R-:W2:Y:S01]  /*21c0*/  LDS.128 R4, [R4+0x1c0] ;  /* 0x0001c00004047984 */ /* 0x000ea20000000c00 */
[----:B------:R-:W-:Y:S01]  /*21d0*/  ISETP.GE.AND P0, PT, R72, 0x1, PT ;  /* 0x000000014800780c */ /* 0x000fe20003f06270 */
[----:B-1----:R-:W-:Y:S01]  /*21e0*/  VIADD R2, R2, 0x140 ;  /* 0x0000014002027836 */ /* 0x002fe20000000000 */
[----:B------:R-:W-:Y:S01]  /*21f0*/  @!PT LDS RZ, [RZ] ;  /* 0x00000000fffff984 */ /* 0x000fe20000000800 */
[----:B------:R-:W-:Y:S01]  /*2200*/  @!PT LDS RZ, [RZ] ;  /* 0x00000000fffff984 */ /* 0x000fe20000000800 */
[----:B------:R-:W-:Y:S01]  /*2210*/  @!PT LDS RZ, [RZ] ;  /* 0x00000000fffff984 */ /* 0x000fe20000000800 */
[----:B------:R-:W-:Y:S01]  /*2220*/  @!PT LDS RZ, [RZ] ;  /* 0x00000000fffff984 */ /* 0x000fe20000000800 */
[----:B------:R1:W-:Y:S06]  /*2230*/  MEMBAR.ALL.CTA ;  /* 0x0000000000007992 */ /* 0x0003ec0000008000 */
[----:B-1----:R-:W1:Y:S01]  /*2240*/  FENCE.VIEW.ASYNC.S ;  /* 0x00000000000073c6 */ /* 0x002e620000000000 */
[----:B------:R-:W-:-:S04]  /*2250*/  PRMT R2, RZ, 0x654, R2 ;  /* 0x00000654ff027816 */ /* 0x000fc80000000002 */
[----:B-1----:R1:W-:Y:S01]  /*2260*/  SYNCS.ARRIVE.TRANS64.RED.A1T0 RZ, [R2+URZ], RZ ;  /* 0x000000ff02ff79a7 */ /* 0x0023e200081004ff */
[----:B--2---:R-:W-:-:S13]  /*2270*/  LOP3.LUT P2, RZ, R6, 0x1, RZ, 0xc0, !PT ;  /* 0x0000000106ff7812 */ /* 0x004fda000784c0ff */
[----:B------:R-:W-:Y:S01]  /*2280*/  @P2 SHF.R.U32.HI R3, RZ, 0x10, R5 ;  /* 0x00000010ff032819 */ /* 0x000fe20000011605 */
[----:B------:R-:W-:Y:S01]  /*2290*/  VOTEU.ANY UP0, P2 ;  /* 0x0000000000ff7886 */ /* 0x000fe20001000100 */
[----:B------:R-:W-:Y:S02]  /*22a0*/  @P2 MOV R13, R4 ;  /* 0x00000004000d2202 */ /* 0x000fe40000000f00 */
[----:B------:R-:W-:Y:S02]  /*22b0*/  @P2 R2UR.BROADCAST UR8, R3 ;  /* 0x00000000030822ca */ /* 0x000fe400008e0000 */
[----:B------:R-:W-:-:S11]  /*22c0*/  @P2 LOP3.LUT R11, R5, 0xffff, RZ, 0xc0, !PT ;  /* 0x0000ffff050b2812 */ /* 0x000fd600078ec0ff */
[----:B------:R-:W-:Y:S01]  /*22d0*/  @UP0 UMOV UR36, UR8 ;  /* 0x0000000800240c82 */ /* 0x000fe20008000000 */
[----:B-1----:R-:W-:Y:S05]  /*22e0*/  @!P0 BRA `(.L_x_41) ;  /* 0x0000000000b88947 */ /* 0x002fea0003800000 */
[----:B------:R-:W3:Y:S01]  /*22f0*/  LDC.64 R4, c[0x0][0xb18] ;  /* 0x0002c600ff047b82 */ /* 0x000ee20000000a00 */
[----:B------:R-:W-:-:S07]  /*2300*/  ISETP.NE.AND P3, PT, R72, 0x1, PT ;  /* 0x000000014800780c */ /* 0x000fce0003f65270 */
[----:B------:R-:W1:Y:S08]  /*2310*/  LDC.64 R6, c[0x0][0xb10] ;  /* 0x0002c400ff067b82 */ /* 0x000e700000000a00 */
[----:B------:R-:W2:Y:S08]  /*2320*/  LDC R18, c[0x0][0xb20] ;  /* 0x0002c800ff127b82 */ /* 0x000eb00000000800 */
[----:B------:R-:W4:Y:S01]  /*2330*/  LDC R20, c[0x0][0xb0c] ;  /* 0x0002c300ff147b82 */ /* 0x000f220000000800 */
[----:B---3--:R-:W-:Y:S01]  /*2340*/  IMAD.HI.U32 R19, R0, R5, RZ ;  /* 0x0000000500137227 */ /* 0x008fe200078e00ff */
[----:B------:R-:W-:-:S03]  /*2350*/  ISETP.NE.AND P0, PT, R4, 0x1, PT ;  /* 0x000000010400780c */ /* 0x000fc60003f05270 */
[----:B------:R-:W-:-:S03]  /*2360*/  IMAD.HI.U32 R5, R11, R5, RZ ;  /* 0x000000050b057227 */ /* 0x000fc600078e00ff */
[----:B------:R-:W3:Y:S01]  /*2370*/  LDC.64 R2, c[0x0][0xb28] ;  /* 0x0002ca00ff027b82 */ /* 0x000ee20000000a00 */
[----:B-1----:R-:W-:-:S04]  /*2380*/  IMAD.HI.U32 R22, R9, R6, RZ ;  /* 0x0000000609167227 */ /* 0x002fc800078e00ff */
[----:B------:R-:W-:Y:S01]  /*2390*/  IMAD.HI.U32 R24, R13, R6, RZ ;  /* 0x000000060d187227 */ /* 0x000fe200078e00ff */
[----:B------:R-:W-:Y:S02]  /*23a0*/  SHF.R.U32.HI R22, RZ, R7, R22 ;  /* 0x00000007ff167219 */ /* 0x000fe40000011616 */
[-C--:B--2---:R-:W-:Y:S02]  /*23b0*/  SHF.R.U32.HI R19, RZ, R18.reuse, R19 ;  /* 0x00000012ff137219 */ /* 0x084fe40000011613 */
[----:B------:R-:W-:Y:S02]  /*23c0*/  SHF.R.U32.HI R18, RZ, R18, R5 ;  /* 0x00000012ff127219 */ /* 0x000fe40000011605 */
[----:B------:R-:W-:Y:S02]  /*23d0*/  SEL R19, R0, R19, !P0 ;  /* 0x0000001300137207 */ /* 0x000fe40004000000 */
[----:B------:R-:W-:Y:S02]  /*23e0*/  SHF.R.U32.HI R24, RZ, R7, R24 ;  /* 0x00000007ff187219 */ /* 0x000fe40000011618 */
[----:B----4-:R-:W-:-:S02]  /*23f0*/  ISETP.NE.AND P1, PT, R20, 0x1, PT ;  /* 0x000000011400780c */ /* 0x010fc40003f25270 */
[----:B------:R-:W-:Y:S02]  /*2400*/  SEL R5, R11, R18, !P0 ;  /* 0x000000120b057207 */ /* 0x000fe40004000000 */
[----:B------:R-:W-:Y:S02]  /*2410*/  SEL R21, R9, R22, !P1 ;  /* 0x0000001609157207 */ /* 0x000fe40004800000 */
[----:B------:R-:W-:Y:S01]  /*2420*/  SEL R7, R13, R24, !P1 ;  /* 0x000000180d077207 */ /* 0x000fe20004800000 */
[----:B---3--:R-:W-:-:S04]  /*2430*/  IMAD.HI.U32 R22, R19, R2, RZ ;  /* 0x0000000213167227 */ /* 0x008fc800078e00ff */
[----:B------:R-:W-:Y:S01]  /*2440*/  IMAD.HI.U32 R6, R21, R2, RZ ;  /* 0x0000000215067227 */ /* 0x000fe200078e00ff */
[----:B------:R-:W-:-:S04]  /*2450*/  @P3 SHF.R.U32.HI R19, RZ, R3, R22 ;  /* 0x00000003ff133219 */ /* 0x000fc80000011616 */
        /* <DEDUP_REMOVED lines=8> */
[----:B------:R-:W-:-:S04]  /*24e0*/  @!P0 IMAD.HI.U32 R18, R7, R2, RZ ;  /* 0x0000000207128227 */ /* 0x000fc800078e00ff */
[----:B------:R-:W-:Y:S01]  /*24f0*/  IMAD.MOV R2, RZ, RZ, -R6 ;  /* 0x000000ffff027224 */ /* 0x000fe200078e0a06 */
[----:B------:R-:W-:-:S03]  /*2500*/  @!P0 SHF.R.U32.HI R18, RZ, R3, R18 ;  /* 0x00000003ff128219 */ /* 0x000fc60000011612 */
[----:B------:R-:W-:Y:S01]  /*2510*/  IMAD R2, R72, R2, R5 ;  /* 0x0000000248027224 */ /* 0x000fe200078e0205 */
[----:B------:R-:W-:Y:S02]  /*2520*/  @!P0 SEL R3, R7, R18, !P3 ;  /* 0x0000001207038207 */ /* 0x000fe40005800000 */
[----:B------:R-:W-:-:S03]  /*2530*/  IADD3 R18, PT, PT, -R5, RZ, RZ ;  /* 0x000000ff05127210 */ /* 0x000fc60007ffe1ff */
[--C-:B------:R-:W-:Y:S02]  /*2540*/  @!P0 IMAD.IADD R6, R6, 0x1, -R3.reuse ;  /* 0x0000000106068824 */ /* 0x100fe400078e0a03 */
[----:B------:R-:W-:Y:S01]  /*2550*/  @!P0 IMAD R3, R2, R21, R3 ;  /* 0x0000001502038224 */ /* 0x000fe200078e0203 */
[----:B------:R-:W-:Y:S01]  /*2560*/  IADD3 R2, PT, PT, -R7, RZ, RZ ;  /* 0x000000ff07027210 */ /* 0x000fe20007ffe1ff */
[----:B------:R-:W-:Y:S02]  /*2570*/  @!P0 IMAD R5, R72, R6, R7 ;  /* 0x0000000648058224 */ /* 0x000fe400078e0207 */
[----:B------:R-:W-:Y:S02]  /*2580*/  IMAD R11, R4, R18, R11 ;  /* 0x00000012040b7224 */ /* 0x000fe400078e020b */
[----:B------:R-:W-:Y:S02]  /*2590*/  @!P0 IMAD.MOV.U32 R7, RZ, RZ, R3 ;  /* 0x000000ffff078224 */ /* 0x000fe400078e0003 */
[----:B------:R-:W-:-:S02]  /*25a0*/  IMAD R2, R20, R2, R13 ;  /* 0x0000000214027224 */ /* 0x000fc400078e020d */
[----:B------:R-:W-:Y:S02]  /*25b0*/  IMAD R11, R5, R4, R11 ;  /* 0x00000004050b7224 */ /* 0x000fe400078e020b */
[----:B------:R-:W-:Y:S02]  /*25c0*/  IMAD R13, R7, R20, R2 ;  /* 0x00000014070d7224 */ /* 0x000fe400078e0202 */
.L_x_41:
[----:B------:R-:W1:Y:S02]  /*25d0*/  LDCU UR8, c[0x0][0xb30] ;  /* 0x00016600ff0877ac */ /* 0x000e640008000800 */
[----:B-1----:R-:W-:-:S09]  /*25e0*/  UISETP.NE.AND UP0, UPT, UR8, 0x1, UPT ;  /* 0x000000010800788c */ /* 0x002fd2000bf05270 */
[----:B------:R-:W-:Y:S05]  /*25f0*/  BRA.U UP0, `(.L_x_42) ;  /* 0x0000000100407547 */ /* 0x000fea000b800000 */
[----:B------:R-:W1:Y:S08]  /*2600*/  LDC.64 R4, c[0x0][0xb10] ;  /* 0x0002c400ff047b82 */ /* 0x000e700000000a00 */
[----:B------:R-:W2:Y:S08]  /*2610*/  LDC.64 R2, c[0x0][0xb18] ;  /* 0x0002c600ff027b82 */ /* 0x000eb00000000a00 */
[----:B------:R-:W4:Y:S08]  /*2620*/  LDC R6, c[0x0][0xb20] ;  /* 0x0002c800ff067b82 */ /* 0x000f300000000800 */
[----:B------:R-:W3:Y:S01]  /*2630*/  LDC R18, c[0x0][0xb0c] ;  /* 0x0002c300ff127b82 */ /* 0x000ee20000000800 */
[----:B-1----:R-:W-:-:S05]  /*2640*/  IMAD.HI.U32 R4, R13, R4, RZ ;  /* 0x000000040d047227 */ /* 0x002fca00078e00ff */
[----:B------:R-:W-:Y:S01]  /*2650*/  SHF.R.U32.HI R4, RZ, R5, R4 ;  /* 0x00000005ff047219 */ /* 0x000fe20000011604 */
[----:B--2---:R-:W-:Y:S01]  /*2660*/  IMAD.HI.U32 R3, R11, R3, RZ ;  /* 0x000000030b037227 */ /* 0x004fe200078e00ff */
[----:B------:R-:W-:-:S04]  /*2670*/  ISETP.NE.AND P0, PT, R2, 0x1, PT ;  /* 0x000000010200780c */ /* 0x000fc80003f05270 */
[----:B----4-:R-:W-:-:S04]  /*2680*/  SHF.R.U32.HI R6, RZ, R6, R3 ;  /* 0x00000006ff067219 */ /* 0x010fc80000011603 */
[----:B------:R-:W-:Y:S02]  /*2690*/  SEL R3, R11, R6, !P0 ;  /* 0x000000060b037207 */ /* 0x000fe40004000000 */
[----:B---3--:R-:W-:-:S04]  /*26a0*/  ISETP.NE.AND P1, PT, R18, 0x1, PT ;  /* 0x000000011200780c */ /* 0x008fc80003f25270 */
[----:B------:R-:W-:-:S05]  /*26b0*/  SEL R4, R13, R4, !P1 ;  /* 0x000000040d047207 */ /* 0x000fca0004800000 */
[----:B------:R-:W-:Y:S02]  /*26c0*/  IMAD.IADD R5, R3, 0x1, -R4 ;  /* 0x0000000103057824 */ /* 0x000fe400078e0a04 */
[----:B------:R-:W-:Y:S02]  /*26d0*/  IMAD.IADD R3, R4, 0x1, -R3 ;  /* 0x0000000104037824 */ /* 0x000fe400078e0a03 */
[----:B------:R-:W-:Y:S02]  /*26e0*/  IMAD R13, R5, R18, R13 ;  /* 0x00000012050d7224 */ /* 0x000fe400078e020d */
[----:B------:R-:W-:-:S07]  /*26f0*/  IMAD R11, R3, R2, R11 ;  /* 0x00000002030b7224 */ /* 0x000fce00078e020b */
.L_x_42:
[----:B------:R-:W-:Y:S01]  /*2700*/  VIADD R14, R14, 0x1 ;  /* 0x000000010e0e7836 */ /* 0x000fe20000000000 */
[----:B------:R-:W-:Y:S01]  /*2710*/  PLOP3.LUT P1, PT, PT, PT, PT, 0x80, 0x8 ;  /* 0x000000000008781c */ /* 0x000fe20003f2f070 */
[----:B------:R-:W-:Y:S02]  /*2720*/  IMAD.IADD R21, R13, 0x1, R154 ;  /* 0x000000010d157824 */ /* 0x000fe400078e029a */
[----:B------:R-:W-:Y:S01]  /*2730*/  IMAD.IADD R20, R11, 0x1, R152 ;  /* 0x000000010b147824 */ /* 0x000fe200078e0298 */
[----:B------:R-:W-:-:S04]  /*2740*/  ISETP.NE.AND P0, PT, R14, 0x2, PT ;  /* 0x000000020e00780c */ /* 0x000fc80003f05270 */
[----:B------:R-:W-:Y:S02]  /*2750*/  SEL R3, RZ, 0x1, P0 ;  /* 0x00000001ff037807 */ /* 0x000fe40000000000 */
[----:B------:R-:W-:Y:S02]  /*2760*/  SEL R14, R14, RZ, P0 ;  /* 0x000000ff0e0e7207 */ /* 0x000fe40000000000 */
[----:B------:R-:W-:Y:S01]  /*2770*/  LOP3.LUT R12, R12, R3, RZ, 0x3c, !PT ;  /* 0x000000030c0c7212 */ /* 0x000fe200078e3cff */
[----:B------:R-:W-:Y:S06]  /*2780*/  @P2 BRA `(.L_x_43) ;  /* 0xfffffff000582947 */ /* 0x000fec000383ffff */
[----:B------:R-:W-:Y:S01]  /*2790*/  UIADD3 UR4, UPT, UPT, UR4, 0x80, URZ ;  /* 0x0000008004047890 */ /* 0x000fe2000fffe0ff */
[----:B------:R-:W-:-:S03]  /*27a0*/  SHF.L.U32 R3, R15, 0x1f, RZ ;  /* 0x0000001f0f037819 */ /* 0x000fc600000006ff */
[----:B------:R-:W-:-:S09]  /*27b0*/  ULEA UR5, UR13, UR4, 0x3 ;  /* 0x000000040d057291 */ /* 0x000fd2000f8e18ff */
[----:B------:R-:W1:Y:S02]  /*27c0*/  SYNCS.PHASECHK.TRANS64.TRYWAIT P0, [UR5], R3 ;  /* 0x00000003ff0075a7 */ /* 0x000e640008001105 */
[----:B-1----:R-:W-:Y:S05]  /*27d0*/  @!P0 BRA `(.L_x_44) ;  /* 0x0000006800f48947 */ /* 0x002fea0003800000 */
.L_x_141:
[----:B------:R-:W-:-:S04]  /*27e0*/  UIADD3 UR6, UPT, UPT, UR13, 0x1, URZ ;  /* 0x000000010d067890 */ /* 0x000fc8000fffe0ff */
[----:B------:R-:W-:-:S04]  /*27f0*/  UISETP.NE.AND UP0, UPT, UR6, 0x10, UPT ;  /* 0x000000100600788c */ /* 0x000fc8000bf05270 */
[----:B------:R-:W-:Y:S02]  /*2800*/  USEL UR7, URZ, 0x1, UP0 ;  /* 0x00000001ff077887 */ /* 0x000fe40008000000 */
[----:B------:R-:W-:-:S04]  /*2810*/  USEL UR6, UR6, URZ, UP0 ;  /* 0x000000ff06067287 */ /* 0x000fc80008000000 */
[----:B------:R-:W-:Y:S01]  /*2820*/  ULEA UR5, UR6, UR4, 0x3 ;  /* 0x0000000406057291 */ /* 0x000fe2000f8e18ff */
[----:B------:R-:W-:-:S04]  /*2830*/  LOP3.LUT R2, R15, UR7, RZ, 0x3c, !PT ;  /* 0x000000070f027c12 */ /* 0x000fc8000f8e3cff */
[----:B-1----:R-:W-:-:S04]  /*2840*/  SHF.L.U32 R3, R2, 0x1f, RZ ;  /* 0x0000001f02037819 */ /* 0x002fc800000006ff */
[----:B------:R-:W1:Y:S02]  /*2850*/  SYNCS.PHASECHK.TRANS64.TRYWAIT P0, [UR5], R3 ;  /* 0x00000003ff0075a7 */ /* 0x000e640008001105 */
[----:B-1----:R-:W-:Y:S05]  /*2860*/  @!P0 BRA `(.L_x_45) ;  /* 0x0000006800e88947 */ /* 0x002fea0003800000 */
.L_x_143:
        /* <DEDUP_REMOVED lines=9> */
.L_x_145:
        /* <DEDUP_REMOVED lines=9> */
.L_x_147:
        /* <DEDUP_REMOVED lines=9> */
.L_x_149:
        /* <DEDUP_REMOVED lines=9> */
.L_x_151:
        /* <DEDUP_REMOVED lines=9> */
.L_x_153:
        /* <DEDUP_REMOVED lines=9> */
.L_x_155:
        /* <DEDUP_REMOVED lines=9> */
.L_x_157:
        /* <DEDUP_REMOVED lines=9> */
.L_x_159:
        /* <DEDUP_REMOVED lines=9> */
.L_x_161:
        /* <DEDUP_REMOVED lines=9> */
.L_x_163:
        /* <DEDUP_REMOVED lines=9> */
.L_x_165:
        /* <DEDUP_REMOVED lines=9> */
.L_x_167:
        /* <DEDUP_REMOVED lines=9> */
.L_x_169:
[----:B------:R-:W-:-:S04]  /*2fc0*/  UIADD3 UR6, UPT, UPT, UR6, 0x1, URZ ;  /* 0x0000000106067890 */ /* 0x000fc8000fffe0ff */
[----:B------:R-:W-:-:S04]  /*2fd0*/  UISETP.NE.AND UP0, UPT, UR6, 0x10, UPT ;  /* 0x000000100600788c */ /* 0x000fc8000bf05270 */
[----:B------:R-:W-:Y:S02]  /*2fe0*/  USEL UR5, URZ, 0x1, UP0 ;  /* 0x00000001ff057887 */ /* 0x000fe40008000000 */
[----:B------:R-:W-:-:S04]  /*2ff0*/  USEL UR6, UR6, URZ, UP0 ;  /* 0x000000ff06067287 */ /* 0x000fc80008000000 */
[----:B------:R-:W-:Y:S01]  /*3000*/  ULEA UR6, UR6, UR4, 0x3 ;  /* 0x0000000406067291 */ /* 0x000fe2000f8e18ff */
[----:B-1----:R-:W-:-:S04]  /*3010*/  LOP3.LUT R3, R2, UR5, RZ, 0x3c, !PT ;  /* 0x0000000502037c12 */ /* 0x002fc8000f8e3cff */
[----:B------:R-:W-:Y:S01]  /*3020*/  SHF.L.U32 R3, R3, 0x1f, RZ ;  /* 0x0000001f03037819 */ /* 0x000fe200000006ff */
[----:B---3--:R-:W-:-:S07]  /*3030*/  IMAD.U32 R0, RZ, RZ, UR6 ;  /* 0x00000006ff007e24 */ /* 0x008fce000f8e00ff */
.L_x_59:
[----:B-1----:R1:W2:Y:S02]  /*3040*/  SYNCS.PHASECHK.TRANS64.TRYWAIT P0, [R0+URZ], R3 ;  /* 0x00000003000075a7 */ /* 0x0022a400080011ff */
[----:B--2---:R-:W-:Y:S05]  /*3050*/  @!P0 NANOSLEEP.SYNCS 0x989680 ;  /* 0x009896800000895d */ /* 0x004fea0003900000 */
[----:B------:R-:W2:Y:S02]  /*3060*/  @!P0 SYNCS.PHASECHK.TRANS64 P0, [R0+URZ], R3 ;  /* 0x00000003000085a7 */ /* 0x000ea400080010ff */
[----:B--2---:R-:W-:Y:S05]  /*3070*/  @P0 EXIT ;  /* 0x000000000000094d */ /* 0x004fea0003800000 */
[----:B------:R-:W-:Y:S05]  /*3080*/  BRA `(.L_x_59) ;  /* 0xfffffffc00ec7947 */ /* 0x000fea000383ffff */
.L_x_23:
[----:B------:R-:W-:-:S04]  /*3090*/  UISETP.NE.AND UP1, UPT, UR37, URZ, UPT ;  /* 0x000000ff2500728c */ /* 0x000fc8000bf25270 */
[----:B------:R-:W-:-:S09]  /*30a0*/  UISETP.NE.OR UP1, UPT, UR10, 0x1, UP1 ;  /* 0x000000010a00788c */ /* 0x000fd20008f25670 */
[----:B------:R-:W-:Y:S05]  /*30b0*/  BRA.U UP1, `(.L_x_60) ;  /* 0x00000005014c7547 */ /* 0x000fea000b800000 */
[----:B------:R-:W-:Y:S01]  /*30c0*/  HFMA2 R11, -RZ, RZ, 0, 0 ;  /* 0x00000000ff0b7431 */ /* 0x000fe200000001ff */
[----:B------:R-:W-:Y:S01]  /*30d0*/  ISETP.GE.U32.AND P2, PT, R10, 0x2, PT ;  /* 0x000000020a00780c */ /* 0x000fe20003f46070 */
[----:B------:R-:W-:Y:S01]  /*30e0*/  IMAD.MOV.U32 R12, RZ, RZ, 0x1 ;  /* 0x00000001ff0c7424 */ /* 0x000fe200078e00ff */
[----:B------:R-:W-:Y:S01]  /*30f0*/  CS2R R8, SRZ ;  /* 0x0000000000087805 */ /* 0x000fe2000001ff00 */
[----:B------:R-:W-:Y:S01]  /*3100*/  IMAD.MOV.U32 R3, RZ, RZ, RZ ;  /* 0x000000ffff037224 */ /* 0x000fe200078e00ff */
[----:B------:R-:W-:Y:S01]  /*3110*/  UMOV UR4, 0x400 ;  /* 0x0000040000047882 */ /* 0x000fe20000000000 */
[----:B------:R-:W-:Y:S01]  /*3120*/  UMOV UR6, URZ ;  /* 0x000000ff00067c82 */ /* 0x000fe20008000000 */
[----:B------:R-:W-:-:S12]  /*3130*/  ULEA UR37, UR37, UR4, 0x18 ;  /* 0x0000000425257291 */ /* 0x000fd8000f8ec0ff */
.L_x_64:
[----:B------:R-:W-:Y:S02]  /*3140*/  LEA R0, R3, UR37, 0x3 ;  /* 0x0000002503007c11 */ /* 0x000fe4000f8e18ff */
[----:B------:R-:W-:-:S03]  /*3150*/  SHF.L.U32 R5, R8, 0x1f, RZ ;  /* 0x0000001f08057819 */ /* 0x000fc600000006ff */
[----:B------:R-:W-:Y:S01]  /*3160*/  VIADD R4, R0, 0x1a0 ;  /* 0x000001a000047836 */ /* 0x000fe20000000000 */
[----:B------:R-:W1:Y:S02]  /*3170*/  SYNCS.PHASECHK.TRANS64.TRYWAIT P0, [R0+URZ+0x190], R5 ;  /* 0x00019005000075a7 */ /* 0x000e6400080011ff */
[----:B-1----:R-:W-:Y:S05]  /*3180*/  @!P0 BRA `(.L_x_61) ;  /* 0x0000006400f08947 */ /* 0x002fea0003800000 */
.L_x_170:
[----:B------:R-:W-:Y:S01]  /*3190*/  ULEA UR5, UR6, UR37, 0x3 ;  /* 0x0000002506057291 */ /* 0x000fe2000f8e18ff */
[----:B------:R-:W-:Y:S01]  /*31a0*/  PRMT R4, RZ, 0x654, R4 ;  /* 0x00000654ff047816 */ /* 0x000fe20000000004 */
[----:B-1----:R-:W-:Y:S01]  /*31b0*/  @!P2 IMAD.MOV.U32 R5, RZ, RZ, 0x10 ;  /* 0x00000010ff05a424 */ /* 0x002fe200078e00ff */
[----:B------:R-:W-:Y:S01]  /*31c0*/  SHF.L.U32 R7, R12, 0x1f, RZ ;  /* 0x0000001f0c077819 */ /* 0x000fe200000006ff */
[----:B------:R-:W-:Y:S01]  /*31d0*/  UIADD3 UR4, UPT, UPT, UR5, 0x130, URZ ;  /* 0x0000013005047890 */ /* 0x000fe2000fffe0ff */
[----:B------:R1:W-:Y:S05]  /*31e0*/  SYNCS.ARRIVE.TRANS64.RED.A1T0 RZ, [R4+URZ], RZ ;  /* 0x000000ff04ff79a7 */ /* 0x0003ea00081004ff */
[----:B------:R-:W-:Y:S01]  /*31f0*/  IMAD.U32 R13, RZ, RZ, UR4 ;  /* 0x00000004ff0d7e24 */ /* 0x000fe2000f8e00ff */
[----:B------:R-:W2:Y:S04]  /*3200*/  SYNCS.PHASECHK.TRANS64.TRYWAIT P0, [UR5+0x140], R7 ;  /* 0x00014007ff0075a7 */ /* 0x000ea80008001105 */
[----:B------:R-:W-:Y:S01]  /*3210*/  PRMT R13, R10, 0x654, R13 ;  /* 0x000006540a0d7816 */ /* 0x000fe2000000000d */
[----:B-12---:R-:W-:Y:S06]  /*3220*/  @!P0 BRA `(.L_x_62) ;  /* 0x0000006400dc8947 */ /* 0x006fec0003800000 */
.L_x_172:
[----:B------:R-:W-:Y:S01]  /*3230*/  ULEA UR4, UR6, UR37, 0x4 ;  /* 0x0000002506047291 */ /* 0x000fe2000f8e20ff */
[----:B------:R-:W-:Y:S01]  /*3240*/  SEL R2, R13, R2, !P2 ;  /* 0x000000020d027207 */ /* 0x000fe20005000000 */
[----:B------:R-:W-:Y:S01]  /*3250*/  UIADD3 UR5, UPT, UPT, UR5, 0x130, URZ ;  /* 0x0000013005057890 */ /* 0x000fe2000fffe0ff */
[----:B-1----:R-:W-:Y:S01]  /*3260*/  LEA R0, R11, UR37, 0x3 ;  /* 0x000000250b007c11 */ /* 0x002fe2000f8e18ff */
[----:B------:R-:W-:Y:S01]  /*3270*/  UIADD3 UR4, UPT, UPT, UR4, 0x1c0, URZ ;  /* 0x000001c004047890 */ /* 0x000fe2000fffe0ff */
[----:B------:R1:W-:Y:S01]  /*3280*/  @!P2 SYNCS.ARRIVE.TRANS64.RED RZ, [R2+URZ], R5 ;  /* 0x0000000502ffa9a7 */ /* 0x0003e200080004ff */
[----:B------:R-:W-:Y:S01]  /*3290*/  UIADD3 UR6, UPT, UPT, UR6, 0x1, URZ ;  /* 0x0000000106067890 */ /* 0x000fe2000fffe0ff */
[----:B------:R-:W-:-:S03]  /*32a0*/  VIADD R3, R3, 0x1 ;  /* 0x0000000103037836 */ /* 0x000fc60000000000 */
[----:B------:R-:W-:Y:S02]  /*32b0*/  UISETP.NE.AND UP0, UPT, UR6, 0x2, UPT ;  /* 0x000000020600788c */ /* 0x000fe4000bf05270 */
[----:B------:R-:W-:Y:S01]  /*32c0*/  ISETP.NE.AND P0, PT, R3, 0x2, PT ;  /* 0x000000020300780c */ /* 0x000fe20003f05270 */
[----:B------:R-:W-:Y:S06]  /*32d0*/  UGETNEXTWORKID.BROADCAST [UR4], [UR5] ;  /* 0x00000000040073ca */ /* 0x000fec0008000100 */
[----:B------:R-:W-:Y:S02]  /*32e0*/  USEL UR4, URZ, 0x1, UP0 ;  /* 0x00000001ff047887 */ /* 0x000fe40008000000 */
[----:B------:R-:W-:-:S04]  /*32f0*/  USEL UR6, UR6, URZ, UP0 ;  /* 0x000000ff06067287 */ /* 0x000fc80008000000 */
[----:B------:R-:W-:Y:S02]  /*3300*/  LOP3.LUT R12, R12, UR4, RZ, 0x3c, !PT ;  /* 0x000000040c0c7c12 */ /* 0x000fe4000f8e3cff */
[----:B-1----:R-:W-:-:S04]  /*3310*/  SHF.L.U32 R5, R9, 0x1f, RZ ;  /* 0x0000001f09057819 */ /* 0x002fc800000006ff */
[----:B------:R-:W1:Y:S02]  /*3320*/  SYNCS.PHASECHK.TRANS64.TRYWAIT P1, [R0+URZ+0x130], R5 ;  /* 0x00013005000075a7 */ /* 0x000e6400080211ff */
[----:B-1----:R-:W-:Y:S05]  /*3330*/  @!P1 BRA `(.L_x_63) ;  /* 0x0000006400b09947 */ /* 0x002fea0003800000 */
.L_x_173:
[----:B------:R-:W-:Y:S01]  /*3340*/  LEA R4, R11, UR37, 0x4 ;  /* 0x000000250b047c11 */ /* 0x000fe2000f8e20ff */
[----:B-1----:R-:W-:Y:S01]  /*3350*/  VIADD R0, R0, 0x140 ;  /* 0x0000014000007836 */ /* 0x002fe20000000000 */
[----:B------:R-:W-:Y:S01]  /*3360*/  SEL R3, R3, RZ, P0 ;  /* 0x000000ff03037207 */ /* 0x000fe20000000000 */
[----:B------:R-:W-:-:S03]  /*3370*/  VIADD R11, R11, 0x1 ;  /* 0x000000010b0b7836 */ /* 0x000fc60000000000 */
[----:B------:R-:W1:Y:S01]  /*3380*/  LDS.128 R4, [R4+0x1c0] ;  /* 0x0001c00004047984 */ /* 0x000e620000000c00 */
[----:B------:R-:W-:Y:S02]  /*3390*/  PRMT R0, RZ, 0x654, R0 ;  /* 0x00000654ff007816 */ /* 0x000fe40000000000 */
[C---:B------:R-:W-:Y:S01]  /*33a0*/  ISETP.NE.AND P1, PT, R11.reuse, 0x2, PT ;  /* 0x000000020b00780c */ /* 0x040fe20003f25270 */
[----:B------:R-:W-:Y:S01]  /*33b0*/  @!PT LDS RZ, [RZ] ;  /* 0x00000000fffff984 */ /* 0x000fe20000000800 */
[----:B------:R-:W-:Y:S01]  /*33c0*/  @!PT LDS RZ, [RZ] ;  /* 0x00000000fffff984 */ /* 0x000fe20000000800 */
[----:B------:R-:W-:Y:S01]  /*33d0*/  @!PT LDS RZ, [RZ] ;  /* 0x00000000fffff984 */ /* 0x000fe20000000800 */
[----:B------:R-:W-:Y:S01]  /*33e0*/  @!PT LDS RZ, [RZ] ;  /* 0x00000000fffff984 */ /* 0x000fe20000000800 */
[----:B------:R2:W-:Y:S06]  /*33f0*/  MEMBAR.ALL.CTA ;  /* 0x0000000000007992 */ /* 0x0005ec0000008000 */
[----:B--2---:R-:W2:Y:S01]  /*3400*/  FENCE.VIEW.ASYNC.S ;  /* 0x00000000000073c6 */ /* 0x004ea20000000000 */
[----:B------:R-:W-:Y:S01]  /*3410*/  SEL R11, R11, RZ, P1 ;  /* 0x000000ff0b0b7207 */ /* 0x000fe20000800000 */
[----:B--2---:R2:W-:Y:S01]  /*3420*/  SYNCS.ARRIVE.TRANS64.RED.A1T0 RZ, [R0+URZ], RZ ;  /* 0x000000ff00ff79a7 */ /* 0x0045e200081004ff */
[----:B-1----:R-:W-:-:S02]  /*3430*/  LOP3.LUT P3, RZ, R6, 0x1, RZ, 0xc0, !PT ;  /* 0x0000000106ff7812 */ /* 0x002fc4000786c0ff */
[----:B------:R-:W-:-:S04]  /*3440*/  SEL R5, RZ, 0x1, P0 ;  /* 0x00000001ff057807 */ /* 0x000fc80000000000 */
[----:B------:R-:W-:Y:S02]  /*3450*/  LOP3.LUT R8, R8, R5, RZ, 0x3c, !PT ;  /* 0x0000000508087212 */ /* 0x000fe400078e3cff */
[----:B--2---:R-:W-:-:S04]  /*3460*/  SEL R0, RZ, 0x1, P1 ;  /* 0x00000001ff007807 */ /* 0x004fc80000800000 */
[----:B------:R-:W-:Y:S01]  /*3470*/  LOP3.LUT R9, R9, R0, RZ, 0x3c, !PT ;  /* 0x0000000009097212 */ /* 0x000fe200078e3cff */
[----:B------:R-:W-:Y:S06]  /*3480*/  @P3 BRA `(.L_x_64) ;  /* 0xfffffffc002c3947 */ /* 0x000fec000383ffff */
[----:B------:R-:W-:Y:S01]  /*3490*/  ULEA UR5, UR6, UR37, 0x3 ;  /* 0x0000002506057291 */ /* 0x000fe2000f8e18ff */
[----:B------:R-:W-:-:S08]  /*34a0*/  SHF.L.U32 R3, R12, 0x1f, RZ ;  /* 0x0000001f0c037819 */ /* 0x000fd000000006ff */
[----:B------:R-:W1:Y:S02]  /*34b0*/  SYNCS.PHASECHK.TRANS64 P0, [UR5+0x140], R3 ;  /* 0x00014003ff0075a7 */ /* 0x000e640008001005 */
[----:B-1----:R-:W-:Y:S05]  /*34c0*/  @P0 BRA `(.L_x_65) ;  /* 0x0000000000080947 */ /* 0x002fea0003800000 */
[----:B------:R-:W1:Y:S02]  /*34d0*/  SYNCS.PHASECHK.TRANS64.TRYWAIT P0, [UR5+0x140], R3 ;  /* 0x00014003ff0075a7 */ /* 0x000e640008001105 */
[----:B-1----:R-:W-:Y:S05]  /*34e0*/  @!P0 BRA `(.L_x_66) ;  /* 0x0000006400588947 */ /* 0x002fea0003800000 */
.L_x_65:
[----:B------:R-:W-:-:S04]  /*34f0*/  UIADD3 UR4, UPT, UPT, UR6, 0x1, URZ ;  /* 0x0000000106047890 */ /* 0x000fc8000fffe0ff */
[----:B------:R-:W-:-:S04]  /*3500*/  UISETP.NE.AND UP0, UPT, UR4, 0x2, UPT ;  /* 0x000000020400788c */ /* 0x000fc8000bf05270 */
[----:B------:R-:W-:Y:S02]  /*3510*/  USEL UR7, URZ, 0x1, UP0 ;  /* 0x00000001ff077887 */ /* 0x000fe40008000000 */
[----:B------:R-:W-:-:S04]  /*3520*/  USEL UR4, UR4, URZ, UP0 ;  /* 0x000000ff04047287 */ /* 0x000fc80008000000 */
[----:B------:R-:W-:Y:S01]  /*3530*/  ULEA UR4, UR4, UR37, 0x3 ;  /* 0x0000002504047291 */ /* 0x000fe2000f8e18ff */
[----:B-1----:R-:W-:-:S04]  /*3540*/  LOP3.LUT R3, R12, UR7, RZ, 0x3c, !PT ;  /* 0x000000070c037c12 */ /* 0x002fc8000f8e3cff */
[----:B------:R-:W-:-:S04]  /*3550*/  SHF.L.U32 R0, R3, 0x1f, RZ ;  /* 0x0000001f03007819 */ /* 0x000fc800000006ff */
[----:B------:R-:W1:Y:S02]  /*3560*/  SYNCS.PHASECHK.TRANS64 P0, [UR4+0x140], R0 ;  /* 0x00014000ff0075a7 */ /* 0x000e640008001004 */
[----:B-1----:R-:W-:Y:S05]  /*3570*/  @P0 EXIT ;  /* 0x000000000000094d */ /* 0x002fea0003800000 */
[----:B------:R-:W-:Y:S02]  /*3580*/  SHF.L.U32 R3, R3, 0x1f, RZ ;  /* 0x0000001f03037819 */ /* 0x000fe400000006ff */
[----:B------:R-:W-:-:S07]  /*3590*/  MOV R0, UR4 ;  /* 0x0000000400007c02 */ /* 0x000fce0008000f00 */
.L_x_67:
[----:B-1----:R1:W2:Y:S02]  /*35a0*/  SYNCS.PHASECHK.TRANS64.TRYWAIT P0, [R0+URZ+0x140], R3 ;  /* 0x00014003000075a7 */ /* 0x0022a400080011ff */
[----:B--2---:R-:W-:Y:S05]  /*35b0*/  @!P0 NANOSLEEP.SYNCS 0x989680 ;  /* 0x009896800000895d */ /* 0x004fea0003900000 */
[----:B------:R-:W2:Y:S02]  /*35c0*/  @!P0 SYNCS.PHASECHK.TRANS64 P0, [R0+URZ+0x140], R3 ;  /* 0x00014003000085a7 */ /* 0x000ea400080010ff */
[----:B--2---:R-:W-:Y:S05]  /*35d0*/  @P0 EXIT ;  /* 0x000000000000094d */ /* 0x004fea0003800000 */
[----:B------:R-:W-:Y:S05]  /*35e0*/  BRA `(.L_x_67) ;  /* 0xfffffffc00ec7947 */ /* 0x000fea000383ffff */
.L_x_60:
[----:B------:R-:W-:Y:S05]  /*35f0*/  BRA.U UP4, `(.L_x_68) ;  /* 0x0000001104a07547 */ /* 0x000fea000b800000 */
[----:B------:R-:W-:Y:S01]  /*3600*/  UMOV UR6, 0x40 ;  /* 0x0000004000067882 */ /* 0x000fe20000000000 */
[----:B------:R-:W-:Y:S01]  /*3610*/  NOP ;  /* 0x0000000000007918 */ /* 0x000fe20000000000 */
[----:B------:R-:W-:Y:S01]  /*3620*/  ULEA UR6, UR37, UR6, 0x18 ;  /* 0x0000000625067291 */ /* 0x000fe2000f8ec0ff */
[----:B------:R-:W-:Y:S02]  /*3630*/  UMOV UR7, 0x400 ;  /* 0x0000040000077882 */ /* 0x000fe40000000000 */
[----:B------:R-:W-:-:S06]  /*3640*/  ULEA UR37, UR37, UR7, 0x18 ;  /* 0x0000000725257291 */ /* 0x000fcc000f8ec0ff */
[----:B------:R-:W1:Y:S02]  /*3650*/  LDS.U8 R2, [UR6+0x1c] ;  /* 0x00001c06ff027984 */ /* 0x000e640008000000 */
[----:B-1----:R-:W-:-:S13]  /*3660*/  ISETP.NE.AND P0, PT, R2, RZ, PT ;  /* 0x000000ff0200720c */ /* 0x002fda0003f05270 */
[----:B------:R-:W-:Y:S05]  /*3670*/  @P0 BRA `(.L_x_69) ;  /* 0x0000000400080947 */ /* 0x000fea0003800000 */
[----:B------:R-:W-:Y:S02]  /*3680*/  UISETP.NE.U32.AND UP0, UPT, UR5, 0x1, UPT ;  /* 0x000000010500788c */ /* 0x000fe4000bf05070 */
[----:B------:R-:W-:-:S07]  /*3690*/  UIADD3 UR8, UPT, UPT, UR6, 0x8, URZ ;  /* 0x0000000806087890 */ /* 0x000fce000fffe0ff */
[----:B------:R-:W-:Y:S05]  /*36a0*/  BRA.U !UP0, `(.L_x_70) ;  /* 0x00000001089c7547 */ /* 0x000fea000b800000 */
[----:B------:R-:W-:Y:S01]  /*36b0*/  ELECT P0, URZ, PT ;  /* 0x0000000000ff782f */ /* 0x000fe20003800000 */
[----:B------:R-:W-:-:S12]  /*36c0*/  BSSY B0, `(.L_x_70) ;  /* 0x0000025000007945 */ /* 0x000fd80003800000 */
[----:B------:R-:W-:Y:S05]  /*36d0*/  @!P0 BRA `(.L_x_71) ;  /* 0x00000000008c8947 */ /* 0x000fea0003800000 */
[----:B------:R-:W-:-:S05]  /*36e0*/  UMOV UR7, 0x10 ;  /* 0x0000001000077882 */ /* 0x000fca0000000000 */
[----:B------:R-:W-:Y:S04]  /*36f0*/  DEPBAR.LE SB1, 0x36 ;  /* 0x00009d800000791a */ /* 0x000fe80000000000 */
[----:B------:R-:W1:Y:S02]  /*3700*/  UTCATOMSWS.2CTA.FIND_AND_SET.ALIGN UP1, UR7, UR7 ;  /* 0x00000007000775e3 */ /* 0x000e640008220800 */
[----:B-1----:R-:W-:Y:S01]  /*3710*/  MOV R11, UR7 ;  /* 0x00000007000b7c02 */ /* 0x002fe20008000f00 */
[----:B------:R-:W-:Y:S06]  /*3720*/  BRA.U UP1, `(.L_x_72) ;  /* 0x0000000101187547 */ /* 0x000fec000b800000 */
.L_x_73:
[----:B------:R-:W-:Y:S05]  /*3730*/  NANOSLEEP 0x64 ;  /* 0x000000640000795d */ /* 0x000fea0003800000 */
[----:B------:R-:W-:-:S05]  /*3740*/  UMOV UR7, 0x10 ;  /* 0x0000001000077882 */ /* 0x000fca0000000000 */
[----:B------:R-:W-:Y:S04]  /*3750*/  DEPBAR.LE SB1, 0x36 ;  /* 0x00009d800000791a */ /* 0x000fe80000000000 */
[----:B------:R-:W1:Y:S02]  /*3760*/  UTCATOMSWS.2CTA.FIND_AND_SET.ALIGN UP1, UR7, UR7 ;  /* 0x00000007000775e3 */ /* 0x000e640008220800 */
[----:B-1----:R-:W-:Y:S01]  /*3770*/  MOV R11, UR7 ;  /* 0x00000007000b7c02 */ /* 0x002fe20008000f00 */
[----:B------:R-:W-:Y:S05]  /*3780*/  BRA.U !UP1, `(.L_x_73) ;  /* 0xfffffffd09e87547 */ /* 0x000fea000b83ffff */
.L_x_72:
[----:B------:R-:W1:Y:S01]  /*3790*/  LDS R5, [UR6+0x10] ;  /* 0x00001006ff057984 */ /* 0x000e620008000800 */
[----:B------:R-:W-:Y:S01]  /*37a0*/  IMAD.U32 R3, RZ, RZ, UR37 ;  /* 0x00000025ff037e24 */ /* 0x000fe2000f8e00ff */
[----:B------:R-:W-:-:S03]  /*37b0*/  MOV R2, UR4 ;  /* 0x0000000400027c02 */ /* 0x000fc60008000f00 */
[----:B------:R-:W-:Y:S01]  /*37c0*/  VIADD R3, R3, 0x1e0 ;  /* 0x000001e003037836 */ /* 0x000fe20000000000 */
[----:B-1----:R-:W-:-:S04]  /*37d0*/  SHF.L.U32 R5, R5, 0x1f, RZ ;  /* 0x0000001f05057819 */ /* 0x002fc800000006ff */
[----:B------:R-:W1:Y:S02]  /*37e0*/  SYNCS.PHASECHK.TRANS64.TRYWAIT P0, [UR6+0x8], R5 ;  /* 0x00000805ff0075a7 */ /* 0x000e640008001106 */
[----:B-1----:R-:W-:Y:S05]  /*37f0*/  @P0 BRA `(.L_x_74) ;  /* 0x0000000000080947 */ /* 0x002fea0003800000 */
[----:B------:R-:W1:Y:S02]  /*3800*/  SYNCS.PHASECHK.TRANS64.TRYWAIT P0, [UR6+0x8], R5 ;  /* 0x00000805ff0075a7 */ /* 0x000e640008001106 */
[----:B-1----:R-:W-:Y:S05]  /*3810*/  @!P0 BRA `(.L_x_75) ;  /* 0x0000006000a48947 */ /* 0x002fea0003800000 */
.L_x_74:
[----:B-1----:R-:W-:Y:S01]  /*3820*/  HFMA2 R4, -RZ, RZ, 0, 5.9604644775390625e-08 ;  /* 0x00000001ff047431 */ /* 0x002fe200000001ff */
[----:B------:R-:W-:Y:S01]  /*3830*/  UPRMT UR7, UR4, 0x654, UR8 ;  /* 0x0000065404077896 */ /* 0x000fe20008000008 */
[----:B------:R-:W-:Y:S01]  /*3840*/  IMAD.MOV.U32 R6, RZ, RZ, 0xffff ;  /* 0x0000ffffff067424 */ /* 0x000fe200078e00ff */
[----:B------:R-:W-:Y:S01]  /*3850*/  PRMT R2, R2, 0x654, R3 ;  /* 0x0000065402027816 */ /* 0x000fe20000000003 */
[----:B------:R-:W-:Y:S02]  /*3860*/  IMAD.MOV.U32 R5, RZ, RZ, 0x4 ;  /* 0x00000004ff057424 */ /* 0x000fe400078e00ff */
[----:B------:R-:W-:Y:S01]  /*3870*/  IMAD.SHL.U32 R9, R11, 0x20, RZ ;  /* 0x000000200b097824 */ /* 0x000fe200078e00ff */
[----:B------:R-:W-:Y:S02]  /*3880*/  MOV R3, UR7 ;  /* 0x0000000700037c02 */ /* 0x000fe40008000f00 */
[-C--:B------:R-:W-:Y:S01]  /*3890*/  SHF.L.U32 R7, R6, R11.reuse, RZ ;  /* 0x0000000b06077219 */ /* 0x080fe200000006ff */
[----:B------:R1:W-:Y:S01]  /*38a0*/  SYNCS.ARRIVE.TRANS64.RED RZ, [UR7], R5 ;  /* 0x00000005ffff79a7 */ /* 0x0003e20008000407 */
[----:B------:R-:W-:Y:S01]  /*38b0*/  SHF.L.U32 R6, R4, R11, RZ ;  /* 0x0000000b04067219 */ /* 0x000fe200000006ff */
[----:B------:R1:W-:Y:S04]  /*38c0*/  STS [UR37+0x1e0], R9 ;  /* 0x0001e009ff007988 */ /* 0x0003e80008000825 */
[----:B------:R1:W-:Y:S04]  /*38d0*/  STAS [R2.64], R11 ;  /* 0x0000000b02007dbd */ /* 0x0003e8000c0008ff */
[----:B------:R1:W-:Y:S04]  /*38e0*/  ATOMS.OR RZ, [UR6+0x14], R7 ;  /* 0x00001407ffff798c */ /* 0x0003e8000b000006 */
[----:B------:R1:W-:Y:S04]  /*38f0*/  ATOMS.OR RZ, [UR6+0x18], R6 ;  /* 0x00001806ffff798c */ /* 0x0003e8000b000006 */
[----:B------:R1:W-:Y:S02]  /*3900*/  ATOMS.XOR RZ, [UR6+0x10], R4 ;  /* 0x00001004ffff798c */ /* 0x0003e4000b800006 */
.L_x_71:
[----:B------:R-:W-:Y:S05]  /*3910*/  BSYNC B0 ;  /* 0x0000000000007941 */ /* 0x000fea0003800000 */
.L_x_70:
[----:B------:R-:W-:Y:S05]  /*3920*/  BRA.U UP0, `(.L_x_76) ;  /* 0x00000001006c7547 */ /* 0x000fea000b800000 */
[----:B------:R-:W-:-:S03]  /*3930*/  UMOV UR7, 0xffffffff ;  /* 0xffffffff00077882 */ /* 0x000fc60000000000 */
[----:B------:R-:W-:Y:S05]  /*3940*/  BRA.DIV UR7, `(.L_x_77) ;  /* 0x0000006207707947 */ /* 0x000fea000b800000 */
[----:B------:R-:W-:-:S13]  /*3950*/  ELECT P6, URZ, PT ;  /* 0x0000000000ff782f */ /* 0x000fda00038c0000 */
.L_x_177:
[----:B------:R-:W-:Y:S05]  /*3960*/  @!P6 BRA `(.L_x_76) ;  /* 0x00000000005ce947 */ /* 0x000fea0003800000 */
[----:B-1----:R-:W1:Y:S02]  /*3970*/  LDS R3, [UR6+0x10] ;  /* 0x00001006ff037984 */ /* 0x002e640008000800 */
[----:B-1----:R-:W-:-:S04]  /*3980*/  SHF.L.U32 R3, R3, 0x1f, RZ ;  /* 0x0000001f03037819 */ /* 0x002fc800000006ff */
[----:B------:R-:W1:Y:S02]  /*3990*/  SYNCS.PHASECHK.TRANS64.TRYWAIT P0, [UR6+0x8], R3 ;  /* 0x00000803ff0075a7 */ /* 0x000e640008001106 */
[----:B-1----:R-:W-:Y:S05]  /*39a0*/  @P0 BRA `(.L_x_78) ;  /* 0x0000000000080947 */ /* 0x002fea0003800000 */
[----:B------:R-:W1:Y:S02]  /*39b0*/  SYNCS.PHASECHK.TRANS64.TRYWAIT P0, [UR6+0x8], R3 ;  /* 0x00000803ff0075a7 */ /* 0x000e640008001106 */
[----:B-1----:R-:W-:Y:S05]  /*39c0*/  @!P0 BRA `(.L_x_79) ;  /* 0x0000006000708947 */ /* 0x002fea0003800000 */
.L_x_78:
[----:B------:R-:W2:Y:S01]  /*39d0*/  LDS R5, [UR37+0x1e0] ;  /* 0x0001e025ff057984 */ /* 0x000ea20008000800 */
[----:B-1----:R-:W-:Y:S02]  /*39e0*/  HFMA2 R2, -RZ, RZ, 0, 5.9604644775390625e-08 ;  /* 0x00000001ff027431 */ /* 0x002fe400000001ff */
[----:B------:R-:W-:Y:S01]  /*39f0*/  IMAD.MOV.U32 R3, RZ, RZ, 0xffff ;  /* 0x0000ffffff037424 */ /* 0x000fe200078e00ff */
[----:B------:R-:W-:Y:S01]  /*3a00*/  UPRMT UR7, UR4, 0x654, UR8 ;  /* 0x0000065404077896 */ /* 0x000fe20008000008 */
[----:B--2---:R-:W-:-:S03]  /*3a10*/  IMAD.SHL.U32 R4, R5, 0x20, RZ ;  /* 0x0000002005047824 */ /* 0x004fc600078e00ff */
[-C--:B------:R-:W-:Y:S02]  /*3a20*/  SHF.L.U32 R3, R3, R5.reuse, RZ ;  /* 0x0000000503037219 */ /* 0x080fe400000006ff */
[----:B------:R-:W-:Y:S01]  /*3a30*/  SHF.L.U32 R5, R2, R5, RZ ;  /* 0x0000000502057219 */ /* 0x000fe200000006ff */
[----:B------:R2:W-:Y:S04]  /*3a40*/  STS [UR37+0x1e0], R4 ;  /* 0x0001e004ff007988 */ /* 0x0005e80008000825 */
[----:B------:R2:W-:Y:S04]  /*3a50*/  ATOMS.OR RZ, [UR6+0x14], R3 ;  /* 0x00001403ffff798c */ /* 0x0005e8000b000006 */
[----:B------:R2:W-:Y:S01]  /*3a60*/  ATOMS.OR RZ, [UR6+0x18], R5 ;  /* 0x00001805ffff798c */ /* 0x0005e2000b000006 */
[----:B------:R-:W-:Y:S03]  /*3a70*/  SYNCS.ARRIVE.TRANS64.RED.A1T0 RZ, [UR7], RZ ;  /* 0x000000ffffff79a7 */ /* 0x000fe60008100407 */
[----:B------:R2:W-:Y:S01]  /*3a80*/  ATOMS.XOR RZ, [UR6+0x10], R2 ;  /* 0x00001002ffff798c */ /* 0x0005e2000b800006 */
[----:B------:R-:W-:Y:S05]  /*3a90*/  BRA `(.L_x_76) ;  /* 0x0000000000107947 */ /* 0x000fea0003800000 */
.L_x_69:
[----:B------:R-:W-:-:S05]  /*3aa0*/  MOV R2, 0xffffffff ;  /* 0xffffffff00027802 */ /* 0x000fca0000000f00 */
[----:B------:R1:W-:Y:S02]  /*3ab0*/  STS [UR37+0x1e0], R2 ;  /* 0x0001e002ff007988 */ /* 0x0003e40008000825 */
[----:B-1----:R-:W-:Y:S02]  /*3ac0*/  MOV R2, 0x3ae0 ;  /* 0x00003ae000027802 */ /* 0x002fe40000000f00 */
[----:B-----5:R-:W-:Y:S05]  /*3ad0*/  CALL.REL.NOINC `($__internal_1_$__cuda_sm10x_tcgen05_guardrail_trap_phase_invalid_during_alloc) ;  /* 0x0000006400b87944 */ /* 0x020fea0003c00000 */
.L_x_76:
[----:B------:R-:W-:Y:S05]  /*3ae0*/  WARPSYNC.ALL ;  /* 0x0000000000007948 */ /* 0x000fea0003800000 */
[----:B------:R-:W3:Y:S01]  /*3af0*/  S2UR UR8, SR_CgaCtaId ;  /* 0x00000000000879c3 */ /* 0x000ee20000008800 */
[----:B------:R-:W-:Y:S01]  /*3b00*/  UMOV UR6, 0x400 ;  /* 0x0000040000067882 */ /* 0x000fe20000000000 */
[----:B------:R-:W-:-:S06]  /*3b10*/  NOP ;  /* 0x0000000000007918 */ /* 0x000fcc0000000000 */
[----:B------:R-:W-:Y:S06]  /*3b20*/  BAR.ARV 0x6, 0xa0 ;  /* 0x0182800000007b1d */ /* 0x000fec0000002000 */
[----:B------:R-:W-:Y:S01]  /*3b30*/  LOP3.LUT R0, R0, 0xffff, RZ, 0xc0, !PT ;  /* 0x0000ffff00007812 */ /* 0x000fe200078ec0ff */
[----:B-1----:R-:W-:Y:S01]  /*3b40*/  IMAD.MOV.U32 R9, RZ, RZ, 0x1 ;  /* 0x00000001ff097424 */ /* 0x002fe200078e00ff */
[----:B------:R-:W-:Y:S01]  /*3b50*/  LOP3.LUT R8, R8, 0xffff, RZ, 0xc0, !PT ;  /* 0x0000ffff08087812 */ /* 0x000fe200078ec0ff */
[----:B------:R-:W-:Y:S01]  /*3b60*/  UMOV UR22, URZ ;  /* 0x000000ff00167c82 */ /* 0x000fe20008000000 */
[----:B------:R-:W-:Y:S01]  /*3b70*/  R2UR UR12, R0 ;  /* 0x00000000000c72ca */ /* 0x000fe200000e0000 */
[----:B------:R-:W-:Y:S01]  /*3b80*/  UMOV UR21, URZ ;  /* 0x000000ff00157c82 */ /* 0x000fe20008000000 */
[----:B------:R-:W-:Y:S01]  /*3b90*/  R2UR UR13, R8 ;  /* 0x00000000080d72ca */ /* 0x000fe200000e0000 */
[----:B------:R-:W-:Y:S01]  /*3ba0*/  IMAD.MOV.U32 R8, RZ, RZ, RZ ;  /* 0x000000ffff087224 */ /* 0x000fe200078e00ff */
[----:B------:R-:W-:Y:S01]  /*3bb0*/  UMOV UR20, URZ ;  /* 0x000000ff00147c82 */ /* 0x000fe20008000000 */
[----:B------:R-:W-:-:S02]  /*3bc0*/  UISETP.NE.AND UP2, UPT, UR5, URZ, UPT ;  /* 0x000000ff0500728c */ /* 0x000fc4000bf45270 */
[----:B---3--:R-:W-:Y:S01]  /*3bd0*/  ULEA UR8, UR8, UR6, 0x18 ;  /* 0x0000000608087291 */ /* 0x008fe2000f8ec0ff */
[----:B------:R-:W1:Y:S03]  /*3be0*/  LDCU UR6, c[0x0][0x38c] ;  /* 0x00007180ff0677ac */ /* 0x000e660008000800 */
[----:B------:R-:W-:Y:S02]  /*3bf0*/  UIADD3 UR14, UPT, UPT, UR8, 0x8400, URZ ;  /* 0x00008400080e7890 */ /* 0x000fe4000fffe0ff */
[----:B------:R-:W-:-:S03]  /*3c00*/  UIADD3 UR15, UPT, UPT, UR8, 0x28400, URZ ;  /* 0x00028400080f7890 */ /* 0x000fc6000fffe0ff */
[----:B--2---:R-:W2:Y:S01]  /*3c10*/  LDS R2, [UR8+0x1e0] ;  /* 0x0001e008ff027984 */ /* 0x004ea20008000800 */
[----:B------:R-:W-:Y:S02]  /*3c20*/  USHF.R.U32.HI UR14, URZ, 0x4, UR14 ;  /* 0x00000004ff0e7899 */ /* 0x000fe4000801160e */
[----:B------:R-:W-:Y:S02]  /*3c30*/  USHF.R.U32.HI UR15, URZ, 0x4, UR15 ;  /* 0x00000004ff0f7899 */ /* 0x000fe4000801160f */
[----:B------:R-:W-:Y:S02]  /*3c40*/  ULOP3.LUT UR14, UR14, 0x3fff, URZ, 0xc0, !UPT ;  /* 0x00003fff0e0e7892 */ /* 0x000fe4000f8ec0ff */
[----:B------:R-:W-:Y:S02]  /*3c50*/  ULOP3.LUT UR15, UR15, 0x3fff, URZ, 0xc0, !UPT ;  /* 0x00003fff0f0f7892 */ /* 0x000fe4000f8ec0ff */
[----:B------:R-:W-:Y:S02]  /*3c60*/  ULOP3.LUT UR14, UR14, 0x10000, URZ, 0xfc, !UPT ;  /* 0x000100000e0e7892 */ /* 0x000fe4000f8efcff */
[----:B-1----:R-:W-:-:S02]  /*3c70*/  UIADD3 UR6, UPT, UPT, UR6, 0x3f, URZ ;  /* 0x0000003f06067890 */ /* 0x002fc4000fffe0ff */
[----:B------:R-:W-:Y:S02]  /*3c80*/  ULOP3.LUT UR15, UR15, 0x10000, URZ, 0xfc, !UPT ;  /* 0x000100000f0f7892 */ /* 0x000fe4000f8efcff */
[----:B------:R-:W-:Y:S01]  /*3c90*/  USHF.R.S32.HI UR7, URZ, 0x1f, UR6 ;  /* 0x0000001fff077899 */ /* 0x000fe20008011406 */
[----:B------:R-:W-:Y:S01]  /*3ca0*/  UMOV UR28, 0x0 ;  /* 0x00000000001c7882 */ /* 0x000fe20000000000 */
[----:B------:R-:W-:Y:S02]  /*3cb0*/  UMOV UR29, 0x102004a0 ;  /* 0x102004a0001d7882 */ /* 0x000fe40000000000 */
[----:B------:R-:W-:Y:S01]  /*3cc0*/  ULEA.HI UR7, UR7, UR6, URZ, 0x6 ;  /* 0x0000000607077291 */ /* 0x000fe2000f8f30ff */
[----:B------:R-:W-:Y:S01]  /*3cd0*/  UMOV UR26, 0x0 ;  /* 0x00000000001a7882 */ /* 0x000fe20000000000 */
[----:B------:R-:W-:Y:S02]  /*3ce0*/  UMOV UR27, 0x102004a0 ;  /* 0x102004a0001b7882 */ /* 0x000fe40000000000 */
[----:B------:R-:W-:-:S04]  /*3cf0*/  USHF.R.S32.HI UR7, URZ, 0x6, UR7 ;  /* 0x00000006ff077899 */ /* 0x000fc80008011407 */
[----:B------:R-:W-:-:S04]  /*3d00*/  UISETP.LT.AND UP0, UPT, UR7, 0x1, UPT ;  /* 0x000000010700788c */ /* 0x000fc8000bf01270 */
[----:B------:R-:W-:Y:S01]  /*3d10*/  USEL UR23, UR7, 0x1, !UP0 ;  /* 0x0000000107177887 */ /* 0x000fe2000c000000 */
[----:B--2---:R-:W-:Y:S02]  /*3d20*/  R2UR UR24, R2 ;  /* 0x00000000021872ca */ /* 0x004fe400000e0000 */
[----:B------:R-:W-:-:S13]  /*3d30*/  CS2R R2, SRZ ;  /* 0x0000000000027805 */ /* 0x000fda000001ff00 */
.L_x_87:
[C---:B------:R-:W-:Y:S02]  /*3d40*/  LEA R0, R8.reuse, UR8, 0x3 ;  /* 0x0000000808007c11 */ /* 0x040fe4000f8e18ff */
[----:B------:R-:W-:Y:S02]  /*3d50*/  SHF.L.U32 R5, R3, 0x1f, RZ ;  /* 0x0000001f03057819 */ /* 0x000fe400000006ff */
[----:B------:R-:W-:Y:S02]  /*3d60*/  LEA R4, R8, UR8, 0x4 ;  /* 0x0000000808047c11 */ /* 0x000fe4000f8e20ff */
[----:B------:R-:W1:Y:S02]  /*3d70*/  SYNCS.PHASECHK.TRANS64.TRYWAIT P0, [R0+URZ+0x130], R5 ;  /* 0x00013005000075a7 */ /* 0x000e6400080011ff */
[----:B-1-34-:R-:W-:Y:S05]  /*3d80*/  @!P0 BRA `(.L_x_80) ;  /* 0x0000005c00988947 */ /* 0x01afea0003800000 */
.L_x_178:
[----:B-1----:R-:W1:Y:S01]  /*3d90*/  LDS.128 R4, [R4+0x1c0] ;  /* 0x0001c00004047984 */ /* 0x002e620000000c00 */
[----:B------:R-:W-:Y:S02]  /*3da0*/  VIADD R0, R0, 0x140 ;  /* 0x0000014000007836 */ /* 0x000fe40000000000 */
[----:B------:R-:W-:Y:S01]  /*3db0*/  VIADD R8, R8, 0x1 ;  /* 0x0000000108087836 */ /* 0x000fe20000000000 */
[----:B------:R-:W-:Y:S01]  /*3dc0*/  @!PT LDS RZ, [RZ] ;  /* 0x00000000fffff984 */ /* 0x000fe20000000800 */
[----:B------:R-:W-:Y:S01]  /*3dd0*/  @!PT LDS RZ, [RZ] ;  /* 0x00000000fffff984 */ /* 0x000fe20000000800 */
[----:B------:R-:W-:Y:S01]  /*3de0*/  @!PT LDS RZ, [RZ] ;  /* 0x00000000fffff984 */ /* 0x000fe20000000800 */
[----:B------:R-:W-:Y:S01]  /*3df0*/  @!PT LDS RZ, [RZ] ;  /* 0x00000000fffff984 */ /* 0x000fe20000000800 */
[----:B------:R2:W-:Y:S06]  /*3e00*/  MEMBAR.ALL.CTA ;  /* 0x0000000000007992 */ /* 0x0005ec0000008000 */
[----:B--2---:R-:W2:Y:S01]  /*3e10*/  FENCE.VIEW.ASYNC.S ;  /* 0x00000000000073c6 */ /* 0x004ea20000000000 */
[----:B------:R-:W-:-:S04]  /*3e20*/  PRMT R0, RZ, 0x654, R0 ;  /* 0x00000654ff007816 */ /* 0x000fc80000000000 */
[----:B--2---:R2:W-:Y:S01]  /*3e30*/  SYNCS.ARRIVE.TRANS64.RED.A1T0 RZ, [R0+URZ], RZ ;  /* 0x000000ff00ff79a7 */ /* 0x0045e200081004ff */
[----:B-1----:R-:W-:Y:S01]  /*3e40*/  LOP3.LUT P1, RZ, R6, 0x1, RZ, 0xc0, !PT ;  /* 0x0000000106ff7812 */ /* 0x002fe2000782c0ff */
[----:B--2---:R-:W-:-:S12]  /*3e50*/  BRA.U UP2, `(.L_x_81) ;  /* 0x0000000102e07547 */ /* 0x004fd8000b800000 */
[----:B------:R-:W1:Y:S01]  /*3e60*/  LDCU UR6, c[0x0][0x38c] ;  /* 0x00007180ff0677ac */ /* 0x000e620008000800 */
[----:B------:R-:W-:Y:S02]  /*3e70*/  PLOP3.LUT P2, PT, PT, PT, PT, 0x80, 0x8 ;  /* 0x000000000008781c */ /* 0x000fe40003f4f070 */
[----:B------:R-:W-:Y:S01]  /*3e80*/  SHF.L.U32 R5, R9, 0x1f, RZ ;  /* 0x0000001f09057819 */ /* 0x000fe200000006ff */
[----:B------:R-:W-:Y:S02]  /*3e90*/  ULEA UR10, UR22, UR8, 0x3 ;  /* 0x00000008160a7291 */ /* 0x000fe4000f8e18ff */
[----:B------:R-:W-:Y:S02]  /*3ea0*/  ULEA UR11, UR22, UR24, 0x7 ;  /* 0x00000018160b7291 */ /* 0x000fe4000f8e38ff */
[----:B-1----:R-:W-:-:S06]  /*3eb0*/  UISETP.GE.AND UP0, UPT, UR6, 0x1, UPT ;  /* 0x000000010600788c */ /* 0x002fcc000bf06270 */
[----:B------:R-:W-:-:S05]  /*3ec0*/  PLOP3.LUT P0, PT, PT, PT, UP0, 0x80, 0x8 ;  /* 0x000000000008781c */ /* 0x000fca0003f0f008 */
[----:B------:R-:W-:-:S08]  /*3ed0*/  @UP0 ULEA UR6, UR21, UR8, 0x3 ;  /* 0x0000000815060291 */ /* 0x000fd0000f8e18ff */
[----:B------:R-:W-:-:S04]  /*3ee0*/  @P0 SHF.L.U32 R0, R2, 0x1f, RZ ;  /* 0x0000001f02000819 */ /* 0x000fc800000006ff */
[----:B------:R1:W2:Y:S01]  /*3ef0*/  @P0 SYNCS.PHASECHK.TRANS64.TRYWAIT P2, [UR6], R0 ;  /* 0x00000000ff0005a7 */ /* 0x0002a20008041106 */
[----:B------:R-:W3:Y:S02]  /*3f00*/  SYNCS.PHASECHK.TRANS64.TRYWAIT P0, [UR10+0x170], R5 ;  /* 0x00017005ff0075a7 */ /* 0x000ee4000800110a */
[----:B-123--:R-:W-:Y:S05]  /*3f10*/  @!P0 BRA `(.L_x_82) ;  /* 0x0000005c00488947 */ /* 0x00efea0003800000 */
.L_x_180:
[----:B------:R-:W-:Y:S01]  /*3f20*/  UMOV UR19, UR20 ;  /* 0x0000001400137c82 */ /* 0x000fe20008000000 */
[----:B------:R-:W-:Y:S05]  /*3f30*/  BRA.U !UP0, `(.L_x_83) ;  /* 0x0000000108987547 */ /* 0x000fea000b800000 */
[----:B------:R-:W-:Y:S02]  /*3f40*/  UIADD3 UR19, UPT, UPT, UR23, UR20, URZ ;  /* 0x0000001417137290 */ /* 0x000fe4000fffe0ff */
[----:B------:R-:W-:Y:S01]  /*3f50*/  UPLOP3.LUT UP3, UPT, UPT, UPT, UPT, 0x40, 0x4 ;  /* 0x000000000004789c */ /* 0x000fe20003f6e870 */
[----:B------:R-:W-:Y:S01]  /*3f60*/  UMOV UR18, UR7 ;  /* 0x0000000700127c82 */ /* 0x000fe20008000000 */
[----:B------:R-:W-:-:S09]  /*3f70*/  UMOV UR17, UR21 ;  /* 0x0000001500117c82 */ /* 0x000fd20008000000 */
.L_x_86:
[----:B--2---:R-:W-:Y:S01]  /*3f80*/  ULEA UR9, UR17, UR8, 0x3 ;  /* 0x0000000811097291 */ /* 0x004fe2000f8e18ff */
[----:B---3--:R-:W-:Y:S11]  /*3f90*/  @P2 BRA `(.L_x_84) ;  /* 0x00000000000c2947 */ /* 0x008ff60003800000 */
[----:B-1----:R-:W-:Y:S04]  /*3fa0*/  SHF.L.U32 R5, R2, 0x1f, RZ ;  /* 0x0000001f02057819 */ /* 0x002fe800000006ff */
[----:B------:R-:W1:Y:S02]  /*3fb0*/  SYNCS.PHASECHK.TRANS64.TRYWAIT P0, [UR9], R5 ;  /* 0x00000005ff0075a7 */ /* 0x000e640008001109 */
[----:B-1----:R-:W-:Y:S05]  /*3fc0*/  @!P0 BRA `(.L_x_85) ;  /* 0x0000005c00348947 */ /* 0x002fea0003800000 */
.L_x_84:
[----:B------:R-:W-:Y:S01]  /*3fd0*/  UISETP.NE.AND UP0, UPT, UR18, 0x1, UPT ;  /* 0x000000011200788c */ /* 0x000fe2000bf05270 */
[----:B------:R-:W-:Y:S01]  /*3fe0*/  PLOP3.LUT P2, PT, PT, PT, PT, 0x80, 0x8 ;  /* 0x000000000008781c */ /* 0x000fe20003f4f070 */
[----:B------:R-:W-:Y:S02]  /*3ff0*/  UIADD3 UR21, UPT, UPT, UR17, 0x1, URZ ;  /* 0x0000000111157890 */ /* 0x000fe4000fffe0ff */
[----:B------:R-:W-:Y:S02]  /*4000*/  ULEA UR30, UR17, UR15, 0x8 ;  /* 0x0000000f111e7291 */ /* 0x000fe4000f8e40ff */
[----:B------:R-:W-:Y:S01]  /*4010*/  UISETP.NE.AND UP1, UPT, UR21, 0x10, UPT ;  /* 0x000000101500788c */ /* 0x000fe2000bf25270 */
[----:B------:R-:W-:Y:S01]  /*4020*/  PLOP3.LUT P0, PT, PT, PT, UP0, 0x80, 0x8 ;  /* 0x000000000008781c */ /* 0x000fe20003f0f008 */
[----:B------:R-:W-:Y:S02]  /*4030*/  ULEA UR32, UR17, UR14, 0x9 ;  /* 0x0000000e11207291 */ /* 0x000fe4000f8e48ff */
[----:B------:R-:W-:Y:S02]  /*4040*/  USEL UR16, URZ, 0x1, UP1 ;  /* 0x00000001ff107887 */ /* 0x000fe40008800000 */
[----:B------:R-:W-:Y:S02]  /*4050*/  USEL UR21, UR21, URZ, UP1 ;  /* 0x000000ff15157287 */ /* 0x000fe40008800000 */
[----:B------:R-:W-:Y:S02]  /*4060*/  UIADD3 UR36, UPT, UPT, UR30, 0x2, URZ ;  /* 0x000000021e247890 */ /* 0x000fe4000fffe0ff */
[----:B------:R-:W-:Y:S01]  /*4070*/  @UP0 ULEA UR6, UR21, UR8, 0x3 ;  /* 0x0000000815060291 */ /* 0x000fe2000f8e18ff */
[----:B------:R-:W-:Y:S01]  /*4080*/  LOP3.LUT R2, R2, UR16, RZ, 0x3c, !PT ;  /* 0x0000001002027c12 */ /* 0x000fe2000f8e3cff */
[----:B------:R-:W-:Y:S02]  /*4090*/  UIADD3 UR34, UPT, UPT, UR32, 0x2, URZ ;  /* 0x0000000220227890 */ /* 0x000fe4000fffe0ff */
[----:B------:R-:W-:Y:S01]  /*40a0*/  UIADD3 UR9, UPT, UPT, UR9, 0x80, URZ ;  /* 0x0000008009097890 */ /* 0x000fe2000fffe0ff */
[----:B-1----:R-:W-:Y:S01]  /*40b0*/  @P0 SHF.L.U32 R0, R2, 0x1f, RZ ;  /* 0x0000001f02000819 */ /* 0x002fe200000006ff */
[----:B------:R-:W-:Y:S01]  /*40c0*/  UMOV UR31, 0x80004020 ;  /* 0x80004020001f7882 */ /* 0x000fe20000000000 */
[----:B------:R-:W-:Y:S01]  /*40d0*/  UMOV UR33, 0x80004020 ;  /* 0x8000402000217882 */ /* 0x000fe20000000000 */
[----:B------:R-:W-:Y:S01]  /*40e0*/  UMOV UR37, 0x80004020 ;  /* 0x8000402000257882 */ /* 0x000fe20000000000 */
[----:B------:R2:W3:Y:S01]  /*40f0*/  @P0 SYNCS.PHASECHK.TRANS64.TRYWAIT P2, [UR6], R0 ;  /* 0x00000000ff0005a7 */ /* 0x0004e20008041106 */
[----:B------:R-:W-:Y:S01]  /*4100*/  UIADD3 UR20, UPT, UPT, UR20, 0x1, URZ ;  /* 0x0000000114147890 */ /* 0x000fe2000fffe0ff */
[----:B------:R2:W-:Y:S01]  /*4110*/  UTCIMMA.2CTA gdesc[UR32], gdesc[UR30], tmem[UR11], tmem[UR28], idesc[UR29], UP3 ;  /* 0x00ff1c1e200075ea */ /* 0x0005e20009a0010b */
[----:B------:R-:W-:Y:S02]  /*4120*/  UIADD3 UR18, UPT, UPT, UR18, -0x1, URZ ;  /* 0xffffffff12127890 */ /* 0x000fe4000fffe0ff */
[----:B------:R-:W-:Y:S02]  /*4130*/  UISETP.NE.AND UP0, UPT, UR20, UR19, UPT ;  /* 0x000000131400728c */ /* 0x000fe4000bf05270 */
[----:B------:R-:W-:Y:S01]  /*4140*/  UPLOP3.LUT UP3, UPT, UPT, UPT, UPT, 0x80, 0x8 ;  /* 0x000000000008789c */ /* 0x000fe20003f6f070 */
[----:B------:R-:W-:Y:S01]  /*4150*/  UMOV UR35, 0x80004020 ;  /* 0x8000402000237882 */ /* 0x000fe20000000000 */
[----:B------:R-:W-:Y:S01]  /*4160*/  UMOV UR17, UR21 ;  /* 0x0000001500117c82 */ /* 0x000fe20008000000 */
[----:B------:R2:W-:Y:S01]  /*4170*/  UTCIMMA.2CTA gdesc[UR34], gdesc[UR36], tmem[UR11], tmem[UR26], idesc[UR27], UPT ;  /* 0x00ff1a24220075ea */ /* 0x0005e2000ba0010b */
[----:B------:R2:W-:Y:S03]  /*4180*/  UTCBAR.2CTA.MULTICAST [UR9], URZ, UR13 ;  /* 0x000000ff090073e9 */ /* 0x0005e6000820080d */
[----:B------:R-:W-:Y:S05]  /*4190*/  BRA.U UP0, `(.L_x_86) ;  /* 0xfffffffd00787547 */ /* 0x000fea000b83ffff */
.L_x_83:
[----:B------:R-:W-:Y:S01]  /*41a0*/  UIADD3 UR10, UPT, UPT, UR10, 0x150, URZ ;  /* 0x000001500a0a7890 */ /* 0x000fe2000fffe0ff */
[----:B------:R-:W-:-:S08]  /*41b0*/  UMOV UR20, UR19 ;  /* 0x0000001300147c82 */ /* 0x000fd00008000000 */
[----:B------:R4:W-:Y:S01]  /*41c0*/  UTCBAR.2CTA.MULTICAST [UR10], URZ, UR12 ;  /* 0x000000ff0a0073e9 */ /* 0x0009e2000820080c */
[----:B------:R-:W-:Y:S02]  /*41d0*/  NOP ;  /* 0x0000000000007918 */ /* 0x000fe40000000000 */
.L_x_81:
[----:B------:R-:W-:Y:S01]  /*41e0*/  UIADD3 UR22, UPT, UPT, UR22, 0x1, URZ ;  /* 0x0000000116167890 */ /* 0x000fe2000fffe0ff */
[----:B------:R-:W-:-:S03]  /*41f0*/  ISETP.NE.AND P0, PT, R8, 0x2, PT ;  /* 0x000000020800780c */ /* 0x000fc60003f05270 */
[----:B------:R-:W-:Y:S01]  /*4200*/  UISETP.NE.AND UP0, UPT, UR22, 0x4, UPT ;  /* 0x000000041600788c */ /* 0x000fe2000bf05270 */
[----:B-12---:R-:W-:Y:S02]  /*4210*/  SEL R0, RZ, 0x1, P0 ;  /* 0x00000001ff007807 */ /* 0x006fe40000000000 */
[----:B------:R-:W-:Y:S01]  /*4220*/  SEL R8, R8, RZ, P0 ;  /* 0x000000ff08087207 */ /* 0x000fe20000000000 */
[----:B------:R-:W-:Y:S01]  /*4230*/  USEL UR6, URZ, 0x1, UP0 ;  /* 0x00000001ff067887 */ /* 0x000fe20008000000 */
[----:B------:R-:W-:Y:S01]  /*4240*/  LOP3.LUT R3, R3, R0, RZ, 0x3c, !PT ;  /* 0x0000000003037212 */ /* 0x000fe200078e3cff */
[----:B------:R-:W-:-:S04]  /*4250*/  USEL UR22, UR22, URZ, UP0 ;  /* 0x000000ff16167287 */ /* 0x000fc80008000000 */
[----:B------:R-:W-:Y:S01]  /*4260*/  LOP3.LUT R9, R9, UR6, RZ, 0x3c, !PT ;  /* 0x0000000609097c12 */ /* 0x000fe2000f8e3cff */
[----:B------:R-:W-:Y:S07]  /*4270*/  @P1 BRA `(.L_x_87) ;  /* 0xfffffff800b01947 */ /* 0x000fee000383ffff */
[----:B------:R-:W1:Y:S01]  /*4280*/  S2UR UR6, SR_CgaCtaId ;  /* 0x00000000000679c3 */ /* 0x000e620000008800 */
[----:B------:R-:W-:Y:S01]  /*4290*/  ELECT P0, URZ, PT ;  /* 0x0000000000ff782f */ /* 0x000fe20003800000 */
[----:B------:R-:W-:Y:S01]  /*42a0*/  HFMA2 R0, -RZ, RZ, 0, 5.9604644775390625e-08 ;  /* 0x00000001ff007431 */ /* 0x000fe200000001ff */
[----:B------:R-:W-:-:S05]  /*42b0*/  UMOV UR7, 0x40 ;  /* 0x0000004000077882 */ /* 0x000fca0000000000 */
[----:B------:R-:W-:Y:S01]  /*42c0*/  UVIRTCOUNT.DEALLOC.SMPOOL 0x80 ;  /* 0x000000800000784c */ /* 0x000fe20000000000 */
[----:B------:R-:W-:Y:S02]  /*42d0*/  UISETP.NE.AND UP0, UPT, UR5, URZ, UPT ;  /* 0x000000ff0500728c */ /* 0x000fe4000bf05270 */
[----:B-1----:R-:W-:-:S09]  /*42e0*/  ULEA UR6, UR6, UR7, 0x18 ;  /* 0x0000000706067291 */ /* 0x002fd2000f8ec0ff */
[----:B------:R1:W-:Y:S01]  /*42f0*/  @P0 STS.U8 [UR6+0x1c], R0 ;  /* 0x00001c00ff000988 */ /* 0x0003e20008000006 */
[----:B------:R-:W-:Y:S05]  /*4300*/  BRA.U UP0, `(.L_x_88) ;  /* 0x0000000100a07547 */ /* 0x000fea000b800000 */
[----:B------:R-:W-:Y:S01]  /*4310*/  UIADD3 UR5, UPT, UPT, UR8, 0x170, URZ ;  /* 0x0000017008057890 */ /* 0x000fe2000fffe0ff */
[----:B------:R-:W-:-:S03]  /*4320*/  SHF.L.U32 R3, R9, 0x1f, RZ ;  /* 0x0000001f09037819 */ /* 0x000fc600000006ff */
[----:B------:R-:W-:-:S09]  /*4330*/  ULEA UR7, UR22, UR5, 0x3 ;  /* 0x0000000516077291 */ /* 0x000fd2000f8e18ff */
[----:B------:R-:W2:Y:S02]  /*4340*/  SYNCS.PHASECHK.TRANS64.TRYWAIT P0, [UR7], R3 ;  /* 0x00000003ff0075a7 */ /* 0x000ea40008001107 */
[----:B--2---:R-:W-:Y:S05]  /*4350*/  @!P0 BRA `(.L_x_89) ;  /* 0x0000005800688947 */ /* 0x004fea0003800000 */
.L_x_183:
[----:B------:R-:W-:-:S04]  /*4360*/  UIADD3 UR9, UPT, UPT, UR22, 0x1, URZ ;  /* 0x0000000116097890 */ /* 0x000fc8000fffe0ff */
[----:B------:R-:W-:-:S04]  /*4370*/  UISETP.NE.AND UP1, UPT, UR9, 0x4, UPT ;  /* 0x000000040900788c */ /* 0x000fc8000bf25270 */
[----:B----4-:R-:W-:Y:S02]  /*4380*/  USEL UR10, URZ, 0x1, UP1 ;  /* 0x00000001ff0a7887 */ /* 0x010fe40008800000 */
[----:B------:R-:W-:-:S04]  /*4390*/  USEL UR9, UR9, URZ, UP1 ;  /* 0x000000ff09097287 */ /* 0x000fc80008800000 */
[----:B------:R-:W-:Y:S01]  /*43a0*/  ULEA UR7, UR9, UR5, 0x3 ;  /* 0x0000000509077291 */ /* 0x000fe2000f8e18ff */
[----:B------:R-:W-:-:S04]  /*43b0*/  LOP3.LUT R2, R9, UR10, RZ, 0x3c, !PT ;  /* 0x0000000a09027c12 */ /* 0x000fc8000f8e3cff */
[----:B-1----:R-:W-:-:S04]  /*43c0*/  SHF.L.U32 R3, R2, 0x1f, RZ ;  /* 0x0000001f02037819 */ /* 0x002fc800000006ff */
[----:B------:R-:W1:Y:S02]  /*43d0*/  SYNCS.PHASECHK.TRANS64.TRYWAIT P0, [UR7], R3 ;  /* 0x00000003ff0075a7 */ /* 0x000e640008001107 */
[----:B-1----:R-:W-:Y:S05]  /*43e0*/  @!P0 BRA `(.L_x_90) ;  /* 0x00000058005c8947 */ /* 0x002fea0003800000 */
.L_x_185:
        /* <DEDUP_REMOVED lines=9> */
.L_x_187:
[----:B------:R-:W-:-:S04]  /*4480*/  UIADD3 UR9, UPT, UPT, UR9, 0x1, URZ ;  /* 0x0000000109097890 */ /* 0x000fc8000fffe0ff */
[----:B------:R-:W-:-:S04]  /*4490*/  UISETP.NE.AND UP1, UPT, UR9, 0x4, UPT ;  /* 0x000000040900788c */ /* 0x000fc8000bf25270 */
[----:B------:R-:W-:Y:S02]  /*44a0*/  USEL UR7, URZ, 0x1, UP1 ;  /* 0x00000001ff077887 */ /* 0x000fe40008800000 */
[----:B------:R-:W-:-:S04]  /*44b0*/  USEL UR9, UR9, URZ, UP1 ;  /* 0x000000ff09097287 */ /* 0x000fc80008800000 */
[----:B------:R-:W-:Y:S01]  /*44c0*/  ULEA UR9, UR9, UR5, 0x3 ;  /* 0x0000000509097291 */ /* 0x000fe2000f8e18ff */
[----:B-1----:R-:W-:-:S04]  /*44d0*/  LOP3.LUT R3, R2, UR7, RZ, 0x3c, !PT ;  /* 0x0000000702037c12 */ /* 0x002fc8000f8e3cff */
[----:B------:R-:W-:Y:S01]  /*44e0*/  SHF.L.U32 R3, R3, 0x1f, RZ ;  /* 0x0000001f03037819 */ /* 0x000fe200000006ff */
[----:B------:R-:W-:-:S04]  /*44f0*/  IMAD.U32 R0, RZ, RZ, UR9 ;  /* 0x00000009ff007e24 */ /* 0x000fc8000f8e00ff */
[----:B------:R1:W2:Y:S03]  /*4500*/  SYNCS.PHASECHK.TRANS64.TRYWAIT P0, [R0+URZ], R3 ;  /* 0x00000003000075a7 */ /* 0x0002a600080011ff */
[----:B--2---:R-:W-:Y:S05]  /*4510*/  @!P0 NANOSLEEP.SYNCS 0x989680 ;  /* 0x009896800000895d */ /* 0x004fea0003900000 */
[----:B------:R-:W2:Y:S02]  /*4520*/  @!P0 SYNCS.PHASECHK.TRANS64 P0, [R0+URZ], R3 ;  /* 0x00000003000085a7 */ /* 0x000ea400080010ff */
[----:B--2---:R-:W-:Y:S05]  /*4530*/  @P0 BRA `(.L_x_92) ;  /* 0x0000000000200947 */ /* 0x004fea0003800000 */
.L_x_93:
[----:B--2---:R2:W4:Y:S02]  /*4540*/  SYNCS.PHASECHK.TRANS64.TRYWAIT P0, [R0+URZ], R3 ;  /* 0x00000003000075a7 */ /* 0x00452400080011ff */
[----:B----4-:R-:W-:Y:S05]  /*4550*/  @!P0 NANOSLEEP.SYNCS 0x989680 ;  /* 0x009896800000895d */ /* 0x010fea0003900000 */
[----:B------:R-:W4:Y:S02]  /*4560*/  @!P0 SYNCS.PHASECHK.TRANS64 P0, [R0+URZ], R3 ;  /* 0x00000003000085a7 */ /* 0x000f2400080010ff */
[----:B----4-:R-:W-:Y:S05]  /*4570*/  @!P0 BRA `(.L_x_93) ;  /* 0xfffffffc00f08947 */ /* 0x010fea000383ffff */
[----:B------:R-:W-:Y:S05]  /*4580*/  BRA `(.L_x_92) ;  /* 0x00000000000c7947 */ /* 0x000fea0003800000 */
.L_x_88:
[----:B------:R-:W-:-:S04]  /*4590*/  UIADD3 UR5, UPT, UPT, UR8, 0x1b0, URZ ;  /* 0x000001b008057890 */ /* 0x000fc8000fffe0ff */
[----:B------:R-:W-:-:S09]  /*45a0*/  UPRMT UR5, UR4, 0x654, UR5 ;  /* 0x0000065404057896 */ /* 0x000fd20008000005 */
[----:B------:R-:W-:Y:S03]  /*45b0*/  SYNCS.ARRIVE.TRANS64.RED.A1T0 RZ, [UR5], RZ ;  /* 0x000000ffffff79a7 */ /* 0x000fe60008100405 */
.L_x_92:
[----:B-12---:R-:W-:Y:S01]  /*45c0*/  SHF.L.U32 R3, RZ, 0x1f, RZ ;  /* 0x0000001fff037819 */ /* 0x006fe200000006ff */
[----:B------:R-:W-:Y:S01]  /*45d0*/  UIADD3 UR5, UPT, UPT, UR8, 0x1b0, URZ ;  /* 0x000001b008057890 */ /* 0x000fe2000fffe0ff */
[----:B------:R-:W-:Y:S02]  /*45e0*/  PLOP3.LUT P0, PT, PT, PT, UP0, 0x80, 0x8 ;  /* 0x000000000008781c */ /* 0x000fe40003f0f008 */
[----:B------:R-:W1:Y:S02]  /*45f0*/  SYNCS.PHASECHK.TRANS64.TRYWAIT P1, [UR8+0x1b0], R3 ;  /* 0x0001b003ff0075a7 */ /* 0x000e640008021108 */
[----:B-1----:R-:W-:Y:S09]  /*4600*/  @!P1 BRA `(.L_x_94) ;  /* 0x0000005800049947 */ /* 0x002ff20003800000 */
.L_x_189:
[----:B------:R-:W-:Y:S01]  /*4610*/  @!UP0 UPRMT UR5, UR4, 0x654, UR5 ;  /* 0x0000065404058896 */ /* 0x000fe20008000005 */
[----:B------:R-:W-:Y:S02]  /*4620*/  UMOV UR8, 0xffff ;  /* 0x0000ffff00087882 */ /* 0x000fe40000000000 */
[----:B------:R-:W-:-:S06]  /*4630*/  UMOV UR4, 0x1 ;  /* 0x0000000100047882 */ /* 0x000fcc0000000000 */
[----:B------:R-:W-:Y:S01]  /*4640*/  @!P0 SYNCS.ARRIVE.TRANS64.RED.A1T0 RZ, [UR5], RZ ;  /* 0x000000ffffff89a7 */ /* 0x000fe20008100405 */
[----:B------:R-:W-:Y:S01]  /*4650*/  NOP ;  /* 0x0000000000007918 */ /* 0x000fe20000000000 */
[----:B-1----:R-:W1:Y:S01]  /*4660*/  LDS R0, [UR6+0x14] ;  /* 0x00001406ff007984 */ /* 0x002e620008000800 */
[----:B------:R-:W-:-:S04]  /*4670*/  ULOP3.LUT UR5, UR24, 0xffff, URZ, 0xc0, !UPT ;  /* 0x0000ffff18057892 */ /* 0x000fc8000f8ec0ff */
[----:B------:R-:W-:-:S04]  /*4680*/  USHF.R.U32.HI UR5, URZ, 0x5, UR5 ;  /* 0x00000005ff057899 */ /* 0x000fc80008011605 */
[----:B------:R-:W-:Y:S02]  /*4690*/  USHF.L.U32 UR8, UR8, UR5, URZ ;  /* 0x0000000508087299 */ /* 0x000fe400080006ff */
[----:B------:R-:W-:-:S04]  /*46a0*/  USHF.L.U32 UR4, UR4, UR5, URZ ;  /* 0x0000000504047299 */ /* 0x000fc800080006ff */
[----:B-1----:R-:W-:-:S04]  /*46b0*/  LOP3.LUT R0, R0, UR8, RZ, 0xc0, !PT ;  /* 0x0000000800007c12 */ /* 0x002fc8000f8ec0ff */
[----:B------:R-:W-:-:S13]  /*46c0*/  ISETP.NE.AND P0, PT, R0, UR8, PT ;  /* 0x0000000800007c0c */ /* 0x000fda000bf05270 */
[----:B------:R-:W-:Y:S05]  /*46d0*/  @P0 BRA `(.L_x_95) ;  /* 0x0000000000580947 */ /* 0x000fea0003800000 */
[----:B------:R-:W1:Y:S02]  /*46e0*/  LDS R0, [UR6+0x18] ;  /* 0x00001806ff007984 */ /* 0x000e640008000800 */
[----:B-1----:R-:W-:-:S04]  /*46f0*/  LOP3.LUT R0, R0, UR4, RZ, 0xc0, !PT ;  /* 0x0000000400007c12 */ /* 0x002fc8000f8ec0ff */
[----:B------:R-:W-:-:S13]  /*4700*/  ISETP.NE.AND P0, PT, R0, UR4, PT ;  /* 0x0000000400007c0c */ /* 0x000fda000bf05270 */
[----:B------:R-:W-:Y:S05]  /*4710*/  @P0 BRA `(.L_x_96) ;  /* 0x00000000003c0947 */ /* 0x000fea0003800000 */
[----:B------:R-:W1:Y:S01]  /*4720*/  S2R R2, SR_LANEID ;  /* 0x0000000000027919 */ /* 0x000e620000000000 */
[----:B------:R-:W-:Y:S01]  /*4730*/  ULOP3.LUT UR8, URZ, UR8, URZ, 0x33, !UPT ;  /* 0x00000008ff087292 */ /* 0x000fe2000f8e33ff */
[----:B------:R-:W-:Y:S01]  /*4740*/  LOP3.LUT R4, RZ, UR4, RZ, 0x33, !PT ;  /* 0x00000004ff047c12 */ /* 0x000fe2000f8e33ff */
[----:B------:R-:W-:Y:S02]  /*4750*/  VOTEU.ANY UR7, UPT, PT ;  /* 0x0000000000077886 */ /* 0x000fe400038e0100 */
[----:B------:R-:W-:Y:S01]  /*4760*/  UFLO.U32 UR7, UR7 ;  /* 0x00000007000772bd */ /* 0x000fe200080e0000 */
[----:B------:R-:W2:Y:S01]  /*4770*/  REDUX UR4, R4 ;  /* 0x00000000040473c4 */ /* 0x000ea20000000000 */
[----:B------:R-:W-:-:S06]  /*4780*/  IMAD.U32 R0, RZ, RZ, UR8 ;  /* 0x00000008ff007e24 */ /* 0x000fcc000f8e00ff */
[----:B------:R1:W-:Y:S01]  /*4790*/  UTCATOMSWS.AND URZ, UR8 ;  /* 0x0000000800ff79e3 */ /* 0x0003e20008000000 */
[----:B------:R-:W3:Y:S01]  /*47a0*/  REDUX UR5, R0 ;  /* 0x00000000000573c4 */ /* 0x000ee20000000000 */
[----:B-1----:R-:W-:Y:S01]  /*47b0*/  ISETP.EQ.U32.AND P0, PT, R2, UR7, PT ;  /* 0x0000000702007c0c */ /* 0x002fe2000bf02070 */
[----:B--2---:R-:W-:Y:S01]  /*47c0*/  IMAD.U32 R2, RZ, RZ, UR4 ;  /* 0x00000004ff027e24 */ /* 0x004fe2000f8e00ff */
[----:B---3--:R-:W-:-:S11]  /*47d0*/  MOV R3, UR5 ;  /* 0x0000000500037c02 */ /* 0x008fd60008000f00 */
[----:B------:R1:W-:Y:S04]  /*47e0*/  @P0 ATOMS.AND RZ, [UR6+0x14], R3 ;  /* 0x00001403ffff098c */ /* 0x0003e8000a800006 */
[----:B------:R1:W-:Y:S01]  /*47f0*/  @P0 ATOMS.AND RZ, [UR6+0x18], R2 ;  /* 0x00001802ffff098c */ /* 0x0003e2000a800006 */
[----:B------:R-:W-:Y:S05]  /*4800*/  BRA `(.L_x_97) ;  /* 0x0000000000147947 */ /* 0x000fea0003800000 */
.L_x_96:
[----:B------:R-:W-:Y:S02]  /*4810*/  MOV R2, 0x4830 ;  /* 0x0000483000027802 */ /* 0x000fe40000000f00 */
[----:B---345:R-:W-:Y:S05]  /*4820*/  CALL.REL.NOINC `($__internal_0_$__cuda_sm10x_tcgen05_guardrail_trap_col_being_dealloced_not_returned_by_alloc) ;  /* 0x0000005800587944 */ /* 0x038fea0003c00000 */
[----:B------:R-:W-:Y:S05]  /*4830*/  BRA `(.L_x_97) ;  /* 0x0000000000087947 */ /* 0x000fea0003800000 */
.L_x_95:
[----:B------:R-:W-:Y:S02]  /*4840*/  MOV R2, 0x4860 ;  /* 0x0000486000027802 */ /* 0x000fe40000000f00 */
[----:B---345:R-:W-:Y:S05]  /*4850*/  CALL.REL.NOINC `($__internal_2_$__cuda_sm10x_tcgen05_guardrail_trap_unallocated_columns_being_dealloced) ;  /* 0x0000005800647944 */ /* 0x038fea0003c00000 */
.L_x_97:
[----:B------:R-:W-:Y:S01]  /*4860*/  NOP ;  /* 0x0000000000007918 */ /* 0x000fe20000000000 */
[----:B----4-:R-:W-:Y:S05]  /*4870*/  EXIT ;  /* 0x000000000000794d */ /* 0x010fea0003800000 */
.L_x_68:
[----:B------:R-:W-:-:S09]  /*4880*/  UISETP.NE.OR UP5, UPT, UR10, 0x3, !UP5 ;  /* 0x000000030a00788c */ /* 0x000fd2000efa5670 */
[----:B------:R-:W-:Y:S05]  /*4890*/  BRA.U UP5, `(.L_x_98) ;  /* 0x0000000d05407547 */ /* 0x000fea000b800000 */
[----:B------:R-:W1:Y:S01]  /*48a0*/  LDC R0, c[0x0][0xb30] ;  /* 0x0002cc00ff007b82 */ /* 0x000e620000000800 */
[----:B------:R-:W2:Y:S01]  /*48b0*/  LDCU.64 UR8, c[0x0][0x888] ;  /* 0x00011100ff0877ac */ /* 0x000ea20008000a00 */
[----:B------:R-:W-:Y:S02]  /*48c0*/  HFMA2 R29, -RZ, RZ, 0, 0 ;  /* 0x00000000ff1d7431 */ /* 0x000fe400000001ff */
[----:B------:R-:W-:Y:S01]  /*48d0*/  IMAD.MOV.U32 R31, RZ, RZ, 0x1 ;  /* 0x00000001ff1f7424 */ /* 0x000fe200078e00ff */
[----:B------:R-:W-:Y:S01]  /*48e0*/  MOV R23, 0x2000 ;  /* 0x0000200000177802 */ /* 0x000fe20000000f00 */
[----:B------:R-:W3:Y:S01]  /*48f0*/  LDCU.64 UR4, c[0x0][0x890] ;  /* 0x00011200ff0477ac */ /* 0x000ee20008000a00 */
[----:B------:R-:W-:Y:S01]  /*4900*/  IMAD.MOV.U32 R30, RZ, RZ, RZ ;  /* 0x000000ffff1e7224 */ /* 0x000fe200078e00ff */
[----:B------:R-:W4:Y:S01]  /*4910*/  LDC R19, c[0x0][0x370] ;  /* 0x0000dc00ff137b82 */ /* 0x000f220000000800 */
[----:B------:R-:W-:Y:S01]  /*4920*/  UMOV UR6, 0x400 ;  /* 0x0000040000067882 */ /* 0x000fe20000000000 */
[----:B------:R-:W-:-:S02]  /*4930*/  UPLOP3.LUT UP1, UPT, UPT, UPT, UPT, 0x40, 0x4 ;  /* 0x000000000004789c */ /* 0x000fc40003f2e870 */
[----:B------:R-:W-:-:S04]  /*4940*/  ULEA UR6, UR37, UR6, 0x18 ;  /* 0x0000000625067291 */ /* 0x000fc8000f8ec0ff */
[----:B------:R-:W4:Y:S01]  /*4950*/  LDC R2, c[0x0][0xb0c] ;  /* 0x0002c300ff027b82 */ /* 0x000f220000000800 */
[----:B------:R-:W-:Y:S02]  /*4960*/  UIADD3 UR13, UPT, UPT, UR6, 0x108, URZ ;  /* 0x00000108060d7890 */ /* 0x000fe4000fffe0ff */
[----:B--2---:R-:W-:Y:S02]  /*4970*/  UISETP.NE.U32.AND UP2, UPT, UR8, URZ, UPT ;  /* 0x000000ff0800728c */ /* 0x004fe4000bf45070 */
[----:B------:R-:W-:Y:S02]  /*4980*/  UIADD3 UR17, UPT, UPT, UR6, 0x100, URZ ;  /* 0x0000010006117890 */ /* 0x000fe4000fffe0ff */
[----:B---3--:R-:W-:Y:S01]  /*4990*/  UISETP.NE.U32.AND UP3, UPT, UR4, URZ, UPT ;  /* 0x000000ff0400728c */ /* 0x008fe2000bf65070 */
[----:B------:R-:W2:Y:S01]  /*49a0*/  LDC R18, c[0x0][0xb20] ;  /* 0x0002c800ff127b82 */ /* 0x000ea20000000800 */
[----:B-1----:R-:W-:Y:S01]  /*49b0*/  ISETP.NE.AND P1, PT, R0, 0x1, PT ;  /* 0x000000010000780c */ /* 0x002fe20003f25270 */
[----:B------:R-:W-:-:S02]  /*49c0*/  UISETP.NE.AND.EX UP2, UPT, UR9, URZ, UPT, UP2 ;  /* 0x000000ff0900728c */ /* 0x000fc4000bf45320 */
[----:B------:R-:W-:Y:S02]  /*49d0*/  UPRMT UR13, UR37, 0x654, UR13 ;  /* 0x00000654250d7896 */ /* 0x000fe4000800000d */
[----:B------:R-:W-:Y:S02]  /*49e0*/  UISETP.NE.AND.EX UP3, UPT, UR5, URZ, UPT, UP3 ;  /* 0x000000ff0500728c */ /* 0x000fe4000bf65330 */
[----:B------:R-:W1:Y:S08]  /*49f0*/  LDC.64 R32, c[0x0][0x348] ;  /* 0x0000d200ff207b82 */ /* 0x000e700000000a00 */
[----:B------:R-:W3:Y:S08]  /*4a00*/  LDC.64 R16, c[0x0][0xb10] ;  /* 0x0002c400ff107b82 */ /* 0x000ef00000000a00 */
[----:B------:R-:W1:Y:S08]  /*4a10*/  LDC.64 R6, c[0x0][0xb18] ;  /* 0x0002c600ff067b82 */ /* 0x000e700000000a00 */
[----:B------:R-:W1:Y:S08]  /*4a20*/  LDC.64 R4, c[0x0][0xb28] ;  /* 0x0002ca00ff047b82 */ /* 0x000e700000000a00 */
[----:B--2-4-:R-:W1:Y:S02]  /*4a30*/  LDC R22, c[0x0][0x374] ;  /* 0x0000dd00ff167b82 */ /* 0x014e640000000800 */
.L_x_107:
[C---:B------:R-:W-:Y:S02]  /*4a40*/  LEA R0, R30.reuse, UR6, 0x3 ;  /* 0x000000061e007c11 */ /* 0x040fe4000f8e18ff */
[----:B------:R-:W-:Y:S02]  /*4a50*/  SHF.L.U32 R3, R29, 0x1f, RZ ;  /* 0x0000001f1d037819 */ /* 0x000fe400000006ff */
[----:B------:R-:W-:Y:S02]  /*4a60*/  LEA R24, R30, UR6, 0x4 ;  /* 0x000000061e187c11 */ /* 0x000fe4000f8e20ff */
[----:B--2---:R-:W2:Y:S02]  /*4a70*/  SYNCS.PHASECHK.TRANS64.TRYWAIT P0, [R0+URZ+0x130], R3 ;  /* 0x00013003000075a7 */ /* 0x004ea400080011ff */
[----:B--2---:R-:W-:Y:S05]  /*4a80*/  @!P0 BRA `(.L_x_99) ;  /* 0x0000005000fc8947 */ /* 0x004fea0003800000 */
.L_x_190:
[----:B------:R-:W-:Y:S01]  /*4a90*/  ISETP.GE.AND P0, PT, R72, 0x1, PT ;  /* 0x000000014800780c */ /* 0x000fe20003f06270 */
[----:B------:R-:W4:Y:S01]  /*4aa0*/  LDS.128 R24, [R24+0x1c0] ;  /* 0x0001c00018187984 */ /* 0x000f220000000c00 */
[----:B--2---:R-:W-:Y:S01]  /*4ab0*/  VIADD R0, R0, 0x140 ;  /* 0x0000014000007836 */ /* 0x004fe20000000000 */
[----:B------:R-:W-:Y:S01]  /*4ac0*/  @!PT LDS RZ, [RZ] ;  /* 0x00000000fffff984 */ /* 0x000fe20000000800 */
[----:B------:R-:W-:Y:S01]  /*4ad0*/  @!PT LDS RZ, [RZ] ;  /* 0x00000000fffff984 */ /* 0x000fe20000000800 */
[----:B------:R-:W-:Y:S01]  /*4ae0*/  @!PT LDS RZ, [RZ] ;  /* 0x00000000fffff984 */ /* 0x000fe20000000800 */
[----:B------:R-:W-:Y:S01]  /*4af0*/  @!PT LDS RZ, [RZ] ;  /* 0x00000000fffff984 */ /* 0x000fe20000000800 */
[----:B------:R2:W-:Y:S06]  /*4b00*/  MEMBAR.ALL.CTA ;  /* 0x0000000000007992 */ /* 0x0005ec0000008000 */
[----:B--2---:R-:W2:Y:S01]  /*4b10*/  FENCE.VIEW.ASYNC.S ;  /* 0x00000000000073c6 */ /* 0x004ea20000000000 */
[----:B------:R-:W-:Y:S04]  /*4b20*/  PRMT R0, RZ, 0x654, R0 ;  /* 0x00000654ff007816 */ /* 0x000fe80000000000 */
[----:B--2---:R2:W-:Y:S01]  /*4b30*/  SYNCS.ARRIVE.TRANS64.RED.A1T0 RZ, [R0+URZ], RZ ;  /* 0x000000ff00ff79a7 */ /* 0x0045e200081004ff */
[----:B----4-:R-:W-:Y:S11]  /*4b40*/  LOP3.LUT P3, RZ, R26, 0x1, RZ, 0xc0, !PT ;  /* 0x000000011aff7812 */ /* 0x010ff6000786c0ff */
[----:B------:R-:W-:Y:S02]  /*4b50*/  @!UPT UIADD3 URZ, UPT, UPT, URZ, URZ, URZ ;  /* 0x000000fffffff290 */ /* 0x000fe4000fffe0ff */
[----:B------:R-:W-:Y:S02]  /*4b60*/  @P3 MOV R13, R24 ;  /* 0x00000018000d3202 */ /* 0x000fe40000000f00 */
[----:B------:R-:W-:Y:S01]  /*4b70*/  @P3 LOP3.LUT R8, R25, 0xffff, RZ, 0xc0, !PT ;  /* 0x0000ffff19083812 */ /* 0x000fe200078ec0ff */
[----:B--2---:R-:W-:Y:S06]  /*4b80*/  @!P0 BRA `(.L_x_100) ;  /* 0x0000000000a48947 */ /* 0x004fec0003800000 */
[----:B-1----:R-:W-:Y:S01]  /*4b90*/  IMAD.HI.U32 R35, R22, R7, RZ ;  /* 0x0000000716237227 */ /* 0x002fe200078e00ff */
[----:B------:R-:W-:Y:S02]  /*4ba0*/  ISETP.NE.AND P0, PT, R6, 0x1, PT ;  /* 0x000000010600780c */ /* 0x000fe40003f05270 */
[----:B------:R-:W-:Y:S01]  /*4bb0*/  ISETP.NE.AND P2, PT, R72, 0x1, PT ;  /* 0x000000014800780c */ /* 0x000fe20003f45270 */
[----:B---3--:R-:W-:Y:S01]  /*4bc0*/  IMAD.HI.U32 R34, R19, R16, RZ ;  /* 0x0000001013227227 */ /* 0x008fe200078e00ff */
[----:B------:R-:W-:Y:S02]  /*4bd0*/  SHF.R.U32.HI R35, RZ, R18, R35 ;  /* 0x00000012ff237219 */ /* 0x000fe40000011623 */
[----:B------:R-:W-:Y:S01]  /*4be0*/  ISETP.NE.AND P4, PT, R2, 0x1, PT ;  /* 0x000000010200780c */ /* 0x000fe20003f85270 */
[----:B------:R-:W-:Y:S01]  /*4bf0*/  IMAD.HI.U32 R36, R13, R16, RZ ;  /* 0x000000100d247227 */ /* 0x000fe200078e00ff */
[----:B------:R-:W-:Y:S02]  /*4c00*/  SHF.R.U32.HI R34, RZ, R17, R34 ;  /* 0x00000011ff227219 */ /* 0x000fe40000011622 */
[----:B------:R-:W-:Y:S01]  /*4c10*/  SEL R3, R22, R35, !P0 ;  /* 0x0000002316037207 */ /* 0x000fe20004000000 */
[C---:B------:R-:W-:Y:S01]  /*4c20*/  IMAD.HI.U32 R35, R8.reuse, R7, RZ ;  /* 0x0000000708237227 */ /* 0x040fe200078e00ff */
[----:B------:R-:W-:Y:S02]  /*4c30*/  SEL R11, R19, R34, !P4 ;  /* 0x00000022130b7207 */ /* 0x000fe40006000000 */
[----:B------:R-:W-:Y:S01]  /*4c40*/  SHF.R.U32.HI R36, RZ, R17, R36 ;  /* 0x00000011ff247219 */ /* 0x000fe20000011624 */
[----:B------:R-:W-:Y:S01]  /*4c50*/  IMAD.HI.U32 R38, R3, R4, RZ ;  /* 0x0000000403267227 */ /* 0x000fe200078e00ff */
[----:B------:R-:W-:Y:S03]  /*4c60*/  SHF.R.U32.HI R35, RZ, R18, R35 ;  /* 0x00000012ff237219 */ /* 0x000fe60000011623 */
[----:B------:R-:W-:Y:S01]  /*4c70*/  IMAD.HI.U32 R34, R11, R4, RZ ;  /* 0x000000040b227227 */ /* 0x000fe200078e00ff */
[----:B------:R-:W-:Y:S02]  /*4c80*/  @P2 SHF.R.U32.HI R3, RZ, R5, R38 ;  /* 0x00000005ff032219 */ /* 0x000fe40000011626 */
[----:B------:R-:W-:Y:S02]  /*4c90*/  SEL R9, R8, R35, !P0 ;  /* 0x0000002308097207 */ /* 0x000fe40004000000 */
[----:B------:R-:W-:Y:S01]  /*4ca0*/  @P2 SHF.R.U32.HI R11, RZ, R5, R34 ;  /* 0x00000005ff0b2219 */ /* 0x000fe20000011622 */
[C---:B------:R-:W-:Y:S01]  /*4cb0*/  IMAD R10, R72.reuse, R3, RZ ;  /* 0x00000003480a7224 */ /* 0x040fe200078e02ff */
[----:B------:R-:W-:Y:S01]  /*4cc0*/  SEL R3, R13, R36, !P4 ;  /* 0x000000240d037207 */ /* 0x000fe20006000000 */
[C---:B------:R-:W-:Y:S03]  /*4cd0*/  IMAD.HI.U32 R14, R9.reuse, R4, RZ ;  /* 0x00000004090e7227 */ /* 0x040fe600078e00ff */
[----:B------:R-:W-:Y:S01]  /*4ce0*/  ISETP.GE.AND P0, PT, R9, R10, PT ;  /* 0x0000000a0900720c */ /* 0x000fe20003f06270 */
[C---:B------:R-:W-:Y:S01]  /*4cf0*/  IMAD R12, R72.reuse, R11, RZ ;  /* 0x0000000b480c7224 */ /* 0x040fe200078e02ff */
[-C--:B------:R-:W-:Y:S04]  /*4d00*/  SHF.R.U32.HI R14, RZ, R5.reuse, R14 ;  /* 0x00000005ff0e7219 */ /* 0x080fe8000001160e */
[----:B------:R-:W-:Y:S02]  /*4d10*/  ISETP.GE.OR P0, PT, R3, R12, P0 ;  /* 0x0000000c0300720c */ /* 0x000fe40000706670 */
[----:B------:R-:W-:Y:S05]  /*4d20*/  SEL R15, R9, R14, !P2 ;  /* 0x0000000e090f7207 */ /* 0x000fea0005000000 */
[----:B------:R-:W-:Y:S04]  /*4d30*/  IMAD.MOV R14, RZ, RZ, -R15 ;  /* 0x000000ffff0e7224 */ /* 0x000fe800078e0a0f */
[----:B------:R-:W-:Y:S02]  /*4d40*/  IMAD R14, R72, R14, R9 ;  /* 0x0000000e480e7224 */ /* 0x000fe400078e0209 */
[C---:B------:R-:W-:Y:S05]  /*4d50*/  @!P0 IMAD.HI.U32 R10, R3.reuse, R4, RZ ;  /* 0x00000004030a8227 */ /* 0x040fea00078e00ff */
[----:B------:R-:W-:Y:S04]  /*4d60*/  @!P0 SHF.R.U32.HI R10, RZ, R5, R10 ;  /* 0x00000005ff0a8219 */ /* 0x000fe8000001160a */
[----:B------:R-:W-:Y:S01]  /*4d70*/  @!P0 SEL R0, R3, R10, !P2 ;  /* 0x0000000a03008207 */ /* 0x000fe20005000000 */
[----:B------:R-:W-:Y:S03]  /*4d80*/  IMAD.MOV R10, RZ, RZ, -R3 ;  /* 0x000000ffff0a7224 */ /* 0x000fe600078e0a03 */
[----:B------:R-:W-:Y:S01]  /*4d90*/  @!P0 IADD3 R15, PT, PT, R15, -R0, RZ ;  /* 0x800000000f0f8210 */ /* 0x000fe20007ffe0ff */
[----:B------:R-:W-:Y:S01]  /*4da0*/  @!P0 IMAD R0, R11, R14, R0 ;  /* 0x0000000e0b008224 */ /* 0x000fe200078e0200 */
[----:B------:R-:W-:Y:S01]  /*4db0*/  IADD3 R11, PT, PT, -R9, RZ, RZ ;  /* 0x000000ff090b7210 */ /* 0x000fe20007ffe1ff */
[----:B------:R-:W-:Y:S02]  /*4dc0*/  IMAD R13, R2, R10, R13 ;  /* 0x0000000a020d7224 */ /* 0x000fe400078e020d */
[----:B------:R-:W-:Y:S02]  /*4dd0*/  @!P0 IMAD R9, R15, R72, R3 ;  /* 0x000000480f098224 */ /* 0x000fe400078e0203 */
[----:B------:R-:W-:Y:S02]  /*4de0*/  @!P0 IMAD.MOV.U32 R3, RZ, RZ, R0 ;  /* 0x000000ffff038224 */ /* 0x000fe400078e0000 */
[----:B------:R-:W-:Y:S02]  /*4df0*/  IMAD R8, R6, R11, R8 ;  /* 0x0000000b06087224 */ /* 0x000fe400078e0208 */
[----:B------:R-:W-:Y:S02]  /*4e00*/  IMAD R13, R3, R2, R13 ;  /* 0x00000002030d7224 */ /* 0x000fe400078e020d */
[----:B------:R-:W-:Y:S02]  /*4e10*/  IMAD R8, R9, R6, R8 ;  /* 0x0000000609087224 */ /* 0x000fe400078e0208 */
.L_x_100:
[----:B------:R-:W-:Y:S05]  /*4e20*/  BRA.U UP1, `(.L_x_101) ;  /* 0x0000000101107547 */ /* 0x000fea000b800000 */
[----:B------:R-:W-:Y:S04]  /*4e30*/  MOV R0, UR7 ;  /* 0x0000000700007c02 */ /* 0x000fe80008000f00 */
[----:B------:R-:W-:Y:S04]  /*4e40*/  SHF.L.U32 R3, R0, 0x1f, RZ ;  /* 0x0000001f00037819 */ /* 0x000fe800000006ff */
[----:B------:R-:W2:Y:S02]  /*4e50*/  SYNCS.PHASECHK.TRANS64.TRYWAIT P0, [UR6+0x128], R3 ;  /* 0x00012803ff0075a7 */ /* 0x000ea40008001106 */
[----:B--2---:R-:W-:Y:S05]  /*4e60*/  @!P0 BRA `(.L_x_102) ;  /* 0x0000005000188947 */ /* 0x004fea0003800000 */
.L_x_101:
[----:B------:R-:W-:Y:S02]  /*4e70*/  R2UR UR19, R21 ;  /* 0x00000000151372ca */ /* 0x000fe400000e0000 */
[----:B------:R-:W-:Y:S02]  /*4e80*/  R2UR UR18, R20 ;  /* 0x00000000141272ca */ /* 0x000fe400000e0000 */
[----:B------:R-:W-:Y:S02]  /*4e90*/  ISETP.NE.U32.AND P2, PT, RZ, UR4, PT ;  /* 0x00000004ff007c0c */ /* 0x000fe4000bf45070 */
[----:B------:R-:W-:Y:S02]  /*4ea0*/  SHF.L.U32 R12, R31, 0x1f, RZ ;  /* 0x0000001f1f0c7819 */ /* 0x000fe400000006ff */
[----:B------:R-:W-:Y:S05]  /*4eb0*/  ISETP.NE.AND.EX P2, PT, RZ, UR5, PT, P2 ;  /* 0x00000005ff007c0c */ /* 0x000fea000bf45320 */
[----:B------:R-:W-:Y:S02]  /*4ec0*/  USHF.L.U32 UR19, UR19, 0x7, URZ ;  /* 0x0000000713137899 */ /* 0x000fe400080006ff */
[----:B------:R-:W-:Y:S01]  /*4ed0*/  USHF.L.U32 UR18, UR18, 0x7, URZ ;  /* 0x0000000712127899 */ /* 0x000fe200080006ff */
[----:B------:R-:W-:Y:S11]  /*4ee0*/  BRA.U !UP3, `(.L_x_103) ;  /* 0x000000010b347547 */ /* 0x000ff6000b800000 */
[----:B------:R-:W-:Y:S01]  /*4ef0*/  UPLOP3.LUT UP0, UPT, UPT, UPT, UP2, 0x80, 0x8 ;  /* 0x000000000008789c */ /* 0x000fe20003f0f020 */
[----:B--2---:R-:W-:Y:S02]  /*4f00*/  HFMA2 R0, -RZ, RZ, 0, 5.9604644775390625e-08 ;  /* 0x00000001ff007431 */ /* 0x004fe400000001ff */
[----:B------:R-:W-:Y:S03]  /*4f10*/  IMAD.MOV.U32 R153, RZ, RZ, 0x1 ;  /* 0x00000001ff997424 */ /* 0x000fe600078e00ff */
[----:B------:R-:W-:Y:S05]  /*4f20*/  PLOP3.LUT P0, PT, PT, PT, UP0, 0x80, 0x8 ;  /* 0x000000000008781c */ /* 0x000fea0003f0f008 */
[----:B------:R-:W2:Y:S01]  /*4f30*/  @UP0 LDCU.64 UR10, c[0x0][0x888] ;  /* 0x00011100ff0a07ac */ /* 0x000ea20008000a00 */
[----:B------:R-:W-:Y:S07]  /*4f40*/  @UP0 UIMAD UR8, UR36, UR4, URZ ;  /* 0x00000004240802a4 */ /* 0x000fee000f8e02ff */
[----:B------:R-:W-:Y:S01]  /*4f50*/  @!P0 PRMT R153, R0, 0x7610, R153 ;  /* 0x0000761000998816 */ /* 0x000fe20000000099 */
[----:B--2---:R-:W-:Y:S03]  /*4f60*/  @UP0 UIMAD.WIDE UR10, UR8, 0x4, UR10 ;  /* 0x00000004080a08a5 */ /* 0x004fe6000f8e020a */
[----:B------:R-:W2:Y:S03]  /*4f70*/  @!UP0 LDCU UR8, c[0x0][0x880] ;  /* 0x00011000ff0887ac */ /* 0x000ea60008000800 */
[----:B------:R-:W-:Y:S01]  /*4f80*/  IMAD.U32 R10, RZ, RZ, UR10 ;  /* 0x0000000aff0a7e24 */ /* 0x000fe2000f8e00ff */
[----:B------:R-:W-:Y:S05]  /*4f90*/  MOV R11, UR11 ;  /* 0x0000000b000b7c02 */ /* 0x000fea0008000f00 */
[----:B-----5:R4:W5:Y:S02]  /*4fa0*/  @P0 LDG.E R82, desc[UR46][R10.64] ;  /* 0x0000002e0a520981 */ /* 0x020964000c1e1900 */
[----:B--2-4-:R-:W-:Y:S07]  /*4fb0*/  @!P0 IMAD.U32 R82, RZ, RZ, UR8 ;  /* 0x00000008ff528e24 */ /* 0x014fee000f8e00ff */
.L_x_103:
[----:B-----5:R-:W-:Y:S01]  /*4fc0*/  @!P2 ISETP.EQ.AND P0, PT, R82, RZ, PT ;  /* 0x000000ff5200a20c */ /* 0x020fe20003f02270 */
[----:B------:R-:W-:Y:S01]  /*4fd0*/  @!UPT UIADD3 URZ, UPT, UPT, URZ, URZ, URZ ;  /* 0x000000fffffff290 */ /* 0x000fe2000fffe0ff */
[----:B------:R-:W-:Y:S11]  /*4fe0*/  @!P2 BRA `(.L_x_104) ;  /* 0x000000000014a947 */ /* 0x000ff60003800000 */
[----:B------:R-:W-:Y:S02]  /*4ff0*/  LOP3.LUT P2, RZ, R153, 0xff, RZ, 0xc0, !PT ;  /* 0x000000ff99ff7812 */ /* 0x000fe4000784c0ff */
[----:B------:R-:W-:Y:S04]  /*5000*/  PLOP3.LUT P0, PT, PT, PT, UP0, 0x80, 0x8 ;  /* 0x000000000008781c */ /* 0x000fe80003f0f008 */
[----:B------:R-:W-:Y:S07]  /*5010*/  PLOP3.LUT P0, PT, P0, PT, PT, 0x8, 0x80 ;  /* 0x000000000080781c */ /* 0x000fee000070e170 */
[----:B------:R-:W-:Y:S11]  /*5020*/  @P2 ISETP.EQ.AND P0, PT, R82, RZ, PT ;  /* 0x000000ff5200220c */ /* 0x000ff60003f02270 */
[----:B------:R-:W-:Y:S02]  /*5030*/  @!UPT UIADD3 URZ, UPT, UPT, URZ, URZ, URZ ;  /* 0x000000fffffff290 */ /* 0x000fe4000fffe0ff */
.L_x_104:
[----:B------:R-:W4:Y:S01]  /*5040*/  SYNCS.PHASECHK.TRANS64.TRYWAIT P2, [UR6+0x110], R12 ;  /* 0x0001100cff0075a7 */ /* 0x000f220008041106 */
[----:B------:R-:W-:Y:S04]  /*5050*/  ELECT P4, URZ, PT ;  /* 0x0000000000ff782f */ /* 0x000fe80003880000 */
[----:B------:R-:W-:Y:S11]  /*5060*/  PLOP3.LUT P4, PT, P0, P4, PT, 0xf2, 0x2f ;  /* 0x00000000002f781c */ /* 0x000ff60000789e72 */
[----:B------:R-:W-:Y:S02]  /*5070*/  @!UPT UIADD3 URZ, UPT, UPT, URZ, URZ, URZ ;  /* 0x000000fffffff290 */ /* 0x000fe4000fffe0ff */
[----:B-1----:R-:W-:Y:S05]  /*5080*/  @!P4 IADD3 R21, P0, PT, R32, 0x580, RZ ;  /* 0x000005802015c810 */ /* 0x002fea0007f1e0ff */
[----:B------:R-:W-:Y:S01]  /*5090*/  @!P4 IMAD.X R20, RZ, RZ, R33, P0 ;  /* 0x000000ffff14c224 */ /* 0x000fe200000e0621 */
[----:B----4-:R-:W-:Y:S07]  /*50a0*/  @!P2 BRA `(.L_x_105) ;  /* 0x0000004c00a0a947 */ /* 0x010fee0003800000 */
.L_x_193:
[----:B------:R-:W4:Y:S01]  /*50b0*/  LDC.64 R14, c[0x0][0xb10] ;  /* 0x0002c400ff0e7b82 */ /* 0x000f220000000a00 */
[----:B------:R-:W-:Y:S01]  /*50c0*/  @!P4 R2UR UR8, R20 ;  /* 0x000000001408c2ca */ /* 0x000fe200000e0000 */
[----:B------:R-:W-:Y:S01]  /*50d0*/  VOTEU.ALL UP1, P4 ;  /* 0x0000000000ff7886 */ /* 0x000fe20002020000 */
[----:B------:R-:W-:Y:S01]  /*50e0*/  @!P4 R2UR UR9, R21 ;  /* 0x000000001509c2ca */ /* 0x000fe200000e0000 */
[----:B------:R-:W-:Y:S01]  /*50f0*/  UMOV UR10, 0x0 ;  /* 0x00000000000a7882 */ /* 0x000fe20000000000 */
[----:B------:R-:W-:Y:S03]  /*5100*/  UMOV UR11, 0x10000000 ;  /* 0x10000000000b7882 */ /* 0x000fe60000000000 */
[----:B------:R-:W5:Y:S01]  /*5110*/  LDC.64 R10, c[0x0][0xb18] ;  /* 0x0002c600ff0a7b82 */ /* 0x000f620000000a00 */
[----:B------:R-:W-:Y:S01]  /*5120*/  @!UP1 UIADD3 UR16, UPT, UPT, UR6, 0x200, URZ ;  /* 0x0000020006109890 */ /* 0x000fe2000fffe0ff */
[----:B------:R-:W-:Y:S01]  /*5130*/  @P3 SHF.R.U32.HI R28, RZ, 0x10, R25 ;  /* 0x00000010ff1c3819 */ /* 0x000fe20000011619 */
[----:B------:R-:W-:Y:S01]  /*5140*/  VOTEU.ALL UP1, P4 ;  /* 0x0000000000ff7886 */ /* 0x000fe20002020000 */
[----:B------:R-:W-:Y:S01]  /*5150*/  UMOV UR20, UR36 ;  /* 0x0000002400147c82 */ /* 0x000fe20008000000 */
[----:B------:R-:W-:Y:S03]  /*5160*/  VIADD R30, R30, 0x1 ;  /* 0x000000011e1e7836 */ /* 0x000fe60000000000 */
[----:B--2---:R-:W2:Y:S01]  /*5170*/  @!P1 LDC R0, c[0x0][0xb20] ;  /* 0x0002c800ff009b82 */ /* 0x004ea20000000800 */
[----:B------:R-:W-:Y:S01]  /*5180*/  IMAD.U32 R21, RZ, RZ, UR8 ;  /* 0x00000008ff157e24 */ /* 0x000fe2000f8e00ff */
[----:B------:R-:W-:Y:S06]  /*5190*/  UPRMT UR8, UR37, 0x654, UR17 ;  /* 0x0000065425087896 */ /* 0x000fec0008000011 */
[----:B-1----:R-:W1:Y:S01]  /*51a0*/  @!P1 LDC R3, c[0x0][0xb0c] ;  /* 0x0002c300ff039b82 */ /* 0x002e620000000800 */
[----:B------:R-:W-:Y:S01]  /*51b0*/  IMAD.U32 R20, RZ, RZ, UR9 ;  /* 0x00000009ff147e24 */ /* 0x000fe2000f8e00ff */
[----:B------:R-:W-:Y:S04]  /*51c0*/  @!P4 R2UR UR15, R21 ;  /* 0x00000000150fc2ca */ /* 0x000fe800000e0000 */
[----:B------:R-:W-:Y:S01]  /*51d0*/  @!P4 R2UR UR14, R20 ;  /* 0x00000000140ec2ca */ /* 0x000fe200000e0000 */
[----:B------:R-:W-:Y:S11]  /*51e0*/  @!P4 IMAD.MOV.U32 R20, RZ, RZ, 0x2000 ;  /* 0x00002000ff14c424 */ /* 0x000ff600078e00ff */
[----:B------:R-:W-:Y:S01]  /*51f0*/  @!UPT UIADD3 URZ, UPT, UPT, URZ, URZ, URZ ;  /* 0x000000fffffff290 */ /* 0x000fe2000fffe0ff */
[----:B------:R1:W-:Y:S01]  /*5200*/  @!UP1 UTMALDG.3D [UR16], [UR14], desc[UR10] ;  /* 0x00000a100e0095b4 */ /* 0x0003e20008011000 */
[----:B------:R1:W-:Y:S02]  /*5210*/  @!P4 SYNCS.ARRIVE.TRANS64.RED.A0TR RZ, [UR6+0x100], R20 ;  /* 0x00010014ffffc9a7 */ /* 0x0003e40008300406 */
[----:B-1----:R-:W-:Y:S01]  /*5220*/  @!P1 ISETP.NE.AND P2, PT, R3, 0x1, PT ;  /* 0x000000010300980c */ /* 0x002fe20003f45270 */
[C---:B----4-:R-:W-:Y:S01]  /*5230*/  @!P1 IMAD.HI.U32 R14, R13.reuse, R14, RZ ;  /* 0x0000000e0d0e9227 */ /* 0x050fe200078e00ff */
[----:B-----5:R-:W-:Y:S03]  /*5240*/  @!P1 ISETP.NE.AND P0, PT, R10, 0x1, PT ;  /* 0x000000010a00980c */ /* 0x020fe60003f05270 */
[C---:B------:R-:W-:Y:S01]  /*5250*/  @!P1 IMAD.HI.U32 R11, R8.reuse, R11, RZ ;  /* 0x0000000b080b9227 */ /* 0x040fe200078e00ff */
[----:B------:R-:W-:Y:S04]  /*5260*/  @!P1 SHF.R.U32.HI R14, RZ, R15, R14 ;  /* 0x0000000fff0e9219 */ /* 0x000fe8000001160e */
[----:B--2---:R-:W-:Y:S01]  /*5270*/  @!P1 SHF.R.U32.HI R9, RZ, R0, R11 ;  /* 0x00000000ff099219 */ /* 0x004fe2000001160b */
[----:B------:R-:W-:Y:S01]  /*5280*/  SYNCS.ARRIVE.TRANS64.RED.A1T0 RZ, [UR8], RZ ;  /* 0x000000ffffff79a7 */ /* 0x000fe20008100408 */
[----:B------:R-:W-:Y:S02]  /*5290*/  @!P1 SEL R14, R13, R14, !P2 ;  /* 0x0000000e0d0e9207 */ /* 0x000fe40005000000 */
[----:B------:R-:W-:Y:S01]  /*52a0*/  @!P1 SEL R9, R8, R9, !P0 ;  /* 0x0000000908099207 */ /* 0x000fe20004000000 */
[----:B------:R-:W1:Y:S04]  /*52b0*/  SYNCS.PHASECHK.TRANS64.TRYWAIT P5, [UR6+0x118], R12 ;  /* 0x0001180cff0075a7 */ /* 0x000e6800080a1106 */
[----:B------:R-:W-:Y:S02]  /*52c0*/  @!P1 IMAD.IADD R0, R9, 0x1, -R14 ;  /* 0x0000000109009824 */ /* 0x000fe400078e0a0e */
[----:B------:R-:W-:Y:S02]  /*52d0*/  @!P1 IMAD.IADD R9, R14, 0x1, -R9 ;  /* 0x000000010e099824 */ /* 0x000fe400078e0a09 */
[----:B------:R-:W-:Y:S02]  /*52e0*/  @!P1 IMAD R13, R0, R3, R13 ;  /* 0x00000003000d9224 */ /* 0x000fe400078e020d */
[----:B------:R-:W-:Y:S01]  /*52f0*/  @!P1 IMAD R8, R9, R10, R8 ;  /* 0x0000000a09089224 */ /* 0x000fe200078e0208 */
[----:B-1----:R-:W-:Y:S06]  /*5300*/  @!P5 BRA `(.L_x_106) ;  /* 0x0000004c0020d947 */ /* 0x002fec0003800000 */
.L_x_195:
[----:B-1----:R-:W-:Y:S01]  /*5310*/  @!P4 IADD3 R3, P0, PT, R32, 0x580, RZ ;  /* 0x000005802003c810 */ /* 0x002fe20007f1e0ff */
[----:B------:R-:W-:Y:S01]  /*5320*/  VOTEU.ALL UP1, P4 ;  /* 0x0000000000ff7886 */ /* 0x000fe20002020000 */
[----:B------:R-:W-:Y:S01]  /*5330*/  UMOV UR20, 0x0 ;  /* 0x0000000000147882 */ /* 0x000fe20000000000 */
[----:B------:R-:W-:Y:S01]  /*5340*/  UMOV UR21, 0x10000000 ;  /* 0x1000000000157882 */ /* 0x000fe20000000000 */
[----:B------:R-:W-:Y:S01]  /*5350*/  @!P4 R2UR UR9, R3 ;  /* 0x000000000309c2ca */ /* 0x000fe200000e0000 */
[----:B------:R-:W-:Y:S01]  /*5360*/  @!P4 IMAD.X R0, RZ, RZ, R33, P0 ;  /* 0x000000ffff00c224 */ /* 0x000fe200000e0621 */
[----:B------:R-:W-:Y:S01]  /*5370*/  @!UP1 UIADD3 UR10, UPT, UPT, UR18, 0x40, URZ ;  /* 0x00000040120a9890 */ /* 0x000fe2000fffe0ff */
[----:B------:R-:W-:Y:S01]  /*5380*/  ISETP.NE.AND P0, PT, R30, 0x2, PT ;  /* 0x000000021e00780c */ /* 0x000fe20003f05270 */
[----:B------:R-:W-:Y:S01]  /*5390*/  UMOV UR11, UR19 ;  /* 0x00000013000b7c82 */ /* 0x000fe20008000000 */
[----:B------:R-:W-:Y:S01]  /*53a0*/  UMOV UR12, UR36 ;  /* 0x00000024000c7c82 */ /* 0x000fe20008000000 */
[----:B------:R-:W-:Y:S01]  /*53b0*/  @!P4 R2UR UR8, R0 ;  /* 0x000000000008c2ca */ /* 0x000fe200000e0000 */
[----:B------:R-:W-:Y:S01]  /*53c0*/  IMAD.IADD R20, R8, 0x1, R152 ;  /* 0x0000000108147824 */ /* 0x000fe200078e0298 */
[----:B------:R-:W-:Y:S01]  /*53d0*/  @P3 R2UR UR36, R28 ;  /* 0x000000001c2432ca */ /* 0x000fe200000e0000 */
[----:B------:R-:W-:Y:S01]  /*53e0*/  IMAD.IADD R21, R13, 0x1, R154 ;  /* 0x000000010d157824 */ /* 0x000fe200078e029a */
[----:B------:R-:W-:Y:S02]  /*53f0*/  SEL R0, RZ, 0x1, P0 ;  /* 0x00000001ff007807 */ /* 0x000fe40000000000 */
[----:B------:R-:W-:Y:S01]  /*5400*/  LOP3.LUT R31, R31, 0x1, RZ, 0x3c, !PT ;  /* 0x000000011f1f7812 */ /* 0x000fe200078e3cff */
[----:B------:R-:W-:Y:S01]  /*5410*/  IMAD.U32 R10, RZ, RZ, UR9 ;  /* 0x00000009ff0a7e24 */ /* 0x000fe2000f8e00ff */
[----:B------:R-:W-:Y:S01]  /*5420*/  @!UP1 UIADD3 UR9, UPT, UPT, UR6, 0x108, URZ ;  /* 0x0000010806099890 */ /* 0x000fe2000fffe0ff */
[----:B------:R-:W-:Y:S02]  /*5430*/  LOP3.LUT R29, R29, R0, RZ, 0x3c, !PT ;  /* 0x000000001d1d7212 */ /* 0x000fe400078e3cff */
[----:B------:R-:W-:Y:S02]  /*5440*/  SEL R30, R30, RZ, P0 ;  /* 0x000000ff1e1e7207 */ /* 0x000fe40000000000 */
[----:B------:R-:W-:Y:S01]  /*5450*/  IMAD.U32 R11, RZ, RZ, UR8 ;  /* 0x00000008ff0b7e24 */ /* 0x000fe2000f8e00ff */
[----:B------:R-:W-:Y:S01]  /*5460*/  @!P4 R2UR UR14, R10 ;  /* 0x000000000a0ec2ca */ /* 0x000fe200000e0000 */
[----:B------:R-:W-:Y:S01]  /*5470*/  @!UP1 UIADD3 UR8, UPT, UPT, UR6, 0x2200, URZ ;  /* 0x0000220006089890 */ /* 0x000fe2000fffe0ff */
[----:B------:R-:W-:Y:S02]  /*5480*/  VOTEU.ALL UP1, P4 ;  /* 0x0000000000ff7886 */ /* 0x000fe40002020000 */
[----:B------:R-:W-:Y:S11]  /*5490*/  @!P4 R2UR UR15, R11 ;  /* 0x000000000b0fc2ca */ /* 0x000ff600000e0000 */
[----:B------:R-:W-:Y:S02]  /*54a0*/  @!UPT UIADD3 URZ, UPT, UPT, URZ, URZ, URZ ;  /* 0x000000fffffff290 */ /* 0x000fe4000fffe0ff */
[----:B------:R2:W-:Y:S01]  /*54b0*/  @!UP1 UTMALDG.3D [UR8], [UR14], desc[UR20] ;  /* 0x000014080e0095b4 */ /* 0x0005e20008011000 */
[----:B------:R2:W-:Y:S01]  /*54c0*/  @!P4 SYNCS.ARRIVE.TRANS64.RED.A0TR RZ, [UR6+0x108], R23 ;  /* 0x00010817ffffc9a7 */ /* 0x0005e20008300406 */
[----:B------:R-:W-:Y:S01]  /*54d0*/  UPLOP3.LUT UP1, UPT, UPT, UPT, UPT, 0x80, 0x8 ;  /* 0x000000000008789c */ /* 0x000fe20003f2f070 */
[----:B------:R-:W-:Y:S01]  /*54e0*/  SYNCS.ARRIVE.TRANS64.RED.A1T0 RZ, [UR13], RZ ;  /* 0x000000ffffff79a7 */ /* 0x000fe2000810040d */
[----:B------:R-:W-:Y:S09]  /*54f0*/  @P3 BRA `(.L_x_107) ;  /* 0xfffffff400503947 */ /* 0x000ff2000383ffff */
[----:B------:R-:W-:-:S04]  /*5500*/  SHF.L.U32 R3, R31, 0x1f, RZ ;  /* 0x0000001f1f037819 */ /* 0x000fc800000006ff */
[----:B------:R-:W1:Y:S02]  /*5510*/  SYNCS.PHASECHK.TRANS64.TRYWAIT P0, [UR6+0x110], R3 ;  /* 0x00011003ff0075a7 */ /* 0x000e640008001106 */
[----:B-1----:R-:W-:Y:S05]  /*5520*/  @!P0 BRA `(.L_x_108) ;  /* 0x0000004800b08947 */ /* 0x002fea0003800000 */
.L_x_197:
[----:B-1----:R-:W-:-:S07]  /*5530*/  MOV R0, UR6 ;  /* 0x0000000600007c02 */ /* 0x002fce0008000f00 */
.L_x_109:
[----:B-1----:R-:W-:-:S04]  /*5540*/  SHF.L.U32 R3, R31, 0x1f, RZ ;  /* 0x0000001f1f037819 */ /* 0x002fc800000006ff */
[----:B------:R1:W4:Y:S03]  /*5550*/  SYNCS.PHASECHK.TRANS64.TRYWAIT P0, [R0+URZ+0x118], R3 ;  /* 0x00011803000075a7 */ /* 0x00032600080011ff */
[----:B----4-:R-:W-:Y:S05]  /*5560*/  @!P0 NANOSLEEP.SYNCS 0x989680 ;  /* 0x009896800000895d */ /* 0x010fea0003900000 */
[----:B------:R-:W4:Y:S02]  /*5570*/  @!P0 SYNCS.PHASECHK.TRANS64 P0, [R0+URZ+0x118], R3 ;  /* 0x00011803000085a7 */ /* 0x000f2400080010ff */
[----:B--2-4-:R-:W-:Y:S05]  /*5580*/  @P0 EXIT ;  /* 0x000000000000094d */ /* 0x014fea0003800000 */
[----:B------:R-:W-:Y:S05]  /*5590*/  BRA `(.L_x_109) ;  /* 0xfffffffc00e87947 */ /* 0x000fea000383ffff */
.L_x_98:
[----:B------:R-:W-:-:S06]  /*55a0*/  UISETP.GE.AND UP1, UPT, UR10, 0x4, UPT ;  /* 0x000000040a00788c */ /* 0x000fcc000bf26270 */
[----:B------:R-:W-:-:S13]  /*55b0*/  PLOP3.LUT P0, PT, PT, PT, UP1, 0x80, 0x8 ;  /* 0x000000000008781c */ /* 0x000fda0003f0f018 */
[----:B------:R-:W-:Y:S05]  /*55c0*/  @!P0 EXIT ;  /* 0x000000000000894d */ /* 0x000fea0003800000 */
[----:B------:R-:W-:Y:S01]  /*55d0*/  BAR.SYNC.DEFER_BLOCKING 0x6, 0xa0 ;  /* 0x0182800000007b1d */ /* 0x000fe20000010000 */
[C---:B------:R-:W-:Y:S01]  /*55e0*/  IMAD.U32 R79, R169.reuse, 0x10000, RZ ;  /* 0x00010000a94f7824 */ /* 0x040fe200078e00ff */
[C---:B------:R-:W-:Y:S01]  /*55f0*/  R2P PR, R169.reuse, 0x6 ;  /* 0x00000006a9007804 */ /* 0x040fe20000000000 */
[----:B------:R-:W-:Y:S01]  /*5600*/  IMAD.SHL.U32 R2, R169, 0x40, RZ ;  /* 0x00000040a9027824 */ /* 0x000fe200078e00ff */
[----:B------:R-:W-:Y:S01]  /*5610*/  CS2R R162, SRZ ;  /* 0x0000000000a27805 */ /* 0x000fe2000001ff00 */
[----:B------:R-:W-:Y:S01]  /*5620*/  IMAD.MOV.U32 R166, RZ, RZ, 0x20 ;  /* 0x00000020ffa67424 */ /* 0x000fe200078e00ff */
[----:B------:R-:W-:Y:S02]  /*5630*/  UMOV UR49, 0x400 ;  /* 0x0000040000317882 */ /* 0x000fe40000000000 */
[----:B------:R-:W1:Y:S01]  /*5640*/  LDC R159, c[0x0][0x370] ;  /* 0x0000dc00ff9f7b82 */ /* 0x000e620000000800 */
[----:B------:R-:W-:Y:S01]  /*5650*/  ULEA UR49, UR37, UR49, 0x18 ;  /* 0x0000003125317291 */ /* 0x000fe2000f8ec0ff */
[----:B------:R-:W-:Y:S01]  /*5660*/  LOP3.LUT R79, R79, 0x600000, RZ, 0xc0, !PT ;  /* 0x006000004f4f7812 */ /* 0x000fe200078ec0ff */
[----:B------:R-:W-:Y:S01]  /*5670*/  IMAD.SHL.U32 R155, R169, 0x8, RZ ;  /* 0x00000008a99b7824 */ /* 0x000fe200078e00ff */
[----:B------:R-:W-:Y:S01]  /*5680*/  LOP3.LUT R4, R2, 0x180, RZ, 0xc0, !PT ;  /* 0x0000018002047812 */ /* 0x000fe200078ec0ff */
[----:B------:R-:W-:Y:S01]  /*5690*/  IMAD.MOV.U32 R167, RZ, RZ, 0x10 ;  /* 0x00000010ffa77424 */ /* 0x000fe200078e00ff */
[----:B------:R-:W-:Y:S01]  /*56a0*/  SEL R166, R166, 0xffffffe0, !P2 ;  /* 0xffffffe0a6a67807 */ /* 0x000fe20005000000 */
[----:B------:R-:W-:Y:S01]  /*56b0*/  UIADD3 UR4, UPT, UPT, UR49, 0x4200, URZ ;  /* 0x0000420031047890 */ /* 0x000fe2000fffe0ff */
[----:B------:R-:W2:Y:S01]  /*56c0*/  LDC R74, c[0x0][0xb0c] ;  /* 0x0002c300ff4a7b82 */ /* 0x000ea20000000800 */
[----:B------:R-:W-:Y:S01]  /*56d0*/  LOP3.LUT R155, R4, 0x30, R155, 0xf8, !PT ;  /* 0x00000030049b7812 */ /* 0x000fe200078ef89b */
[----:B------:R-:W-:Y:S01]  /*56e0*/  IMAD.MOV.U32 R76, RZ, RZ, RZ ;  /* 0x000000ffff4c7224 */ /* 0x000fe200078e00ff */
[----:B------:R-:W-:Y:S01]  /*56f0*/  SEL R167, R167, 0xfffffff0, !P1 ;  /* 0xfffffff0a7a77807 */ /* 0x000fe20004800000 */
[----:B------:R-:W-:Y:S01]  /*5700*/  IMAD.MOV.U32 R164, RZ, RZ, RZ ;  /* 0x000000ffffa47224 */ /* 0x000fe200078e00ff */
[----:B------:R-:W-:Y:S01]  /*5710*/  LOP3.LUT R155, R155, 0x1e40, R2, 0xf8, !PT ;  /* 0x00001e409b9b7812 */ /* 0x000fe200078ef802 */
[----:B------:R-:W-:Y:S01]  /*5720*/  IMAD.MOV.U32 R172, RZ, RZ, RZ ;  /* 0x000000ffffac7224 */ /* 0x000fe200078e00ff */
[----:B------:R-:W-:Y:S01]  /*5730*/  LOP3.LUT R169, R169, 0x60, RZ, 0xc0, !PT ;  /* 0x00000060a9a97812 */ /* 0x000fe200078ec0ff */
[----:B------:R-:W3:Y:S01]  /*5740*/  LDC R157, c[0x0][0xb20] ;  /* 0x0002c800ff9d7b82 */ /* 0x000ee20000000800 */
[----:B------:R-:W4:Y:S01]  /*5750*/  LDS R0, [UR49+0x1e0] ;  /* 0x0001e031ff007984 */ /* 0x000f220008000800 */
[----:B------:R-:W-:Y:S01]  /*5760*/  IMAD.MOV.U32 R161, RZ, RZ, RZ ;  /* 0x000000ffffa17224 */ /* 0x000fe200078e00ff */
[----:B------:R-:W1:Y:S01]  /*5770*/  LDCU.64 UR52, c[0x0][0x348] ;  /* 0x00006900ff3477ac */ /* 0x000e620008000a00 */
[----:B------:R-:W-:Y:S01]  /*5780*/  IMAD.U32 R168, RZ, RZ, UR4 ;  /* 0x00000004ffa87e24 */ /* 0x000fe2000f8e00ff */
[----:B------:R-:W1:Y:S03]  /*5790*/  LDCU.64 UR38, c[0x0][0x888] ;  /* 0x00011100ff2677ac */ /* 0x000e660008000a00 */
[----:B------:R-:W1:Y:S01]  /*57a0*/  LDC R73, c[0x0][0xb30] ;  /* 0x0002cc00ff497b82 */ /* 0x000e620000000800 */
[----:B------:R-:W1:Y:S01]  /*57b0*/  LDCU.64 UR44, c[0x0][0x890] ;  /* 0x00011200ff2c77ac */ /* 0x000e620008000a00 */
[----:B------:R-:W-:-:S06]  /*57c0*/  UIADD3 UR48, UPT, UPT, UR49, 0x200, URZ ;  /* 0x0000020031307890 */ /* 0x000fcc000fffe0ff */
[----:B------:R-:W1:Y:S08]  /*57d0*/  LDC.64 R150, c[0x0][0xb10] ;  /* 0x0002c400ff967b82 */ /* 0x000e700000000a00 */
[----:B------:R-:W1:Y:S08]  /*57e0*/  LDC.64 R70, c[0x0][0xb18] ;  /* 0x0002c600ff467b82 */ /* 0x000e700000000a00 */
[----:B------:R-:W1:Y:S08]  /*57f0*/  LDC.64 R68, c[0x0][0xb28] ;  /* 0x0002ca00ff447b82 */ /* 0x000e700000000a00 */
[----:B------:R-:W1:Y:S01]  /*5800*/  LDC.64 R148, c[0x0][0x8b0] ;  /* 0x00022c00ff947b82 */ /* 0x000e620000000a00 */
[----:B----4-:R-:W-:Y:S01]  /*5810*/  IMAD.IADD R79, R0, 0x1, R79 ;  /* 0x00000001004f7824 */ /* 0x010fe200078e024f */
[----:B------:R-:W-:-:S04]  /*5820*/  SHF.R.S32.HI R0, RZ, 0x4, R166 ;  /* 0x00000004ff007819 */ /* 0x000fc800000114a6 */
[----:B------:R-:W-:Y:S02]  /*5830*/  LEA.HI.SX32 R165, R167, R0, 0x1c ;  /* 0x00000000a7a57211 */ /* 0x000fe400078fe2ff */
[----:B------:R-:W4:Y:S08]  /*5840*/  LDC.64 R146, c[0x0][0x8a8] ;  /* 0x00022a00ff927b82 */ /* 0x000f300000000a00 */
[----:B--23--:R-:W1:Y:S02]  /*5850*/  LDC R158, c[0x0][0x374] ;  /* 0x0000dd00ff9e7b82 */ /* 0x00ce640000000800 */
.L_x_135:
[C---:B------:R-:W-:Y:S02]  /*5860*/  LEA R0, R172.reuse, UR49, 0x3 ;  /* 0x00000031ac007c11 */ /* 0x040fe4000f8e18ff */
[----:B------:R-:W-:Y:S02]  /*5870*/  SHF.L.U32 R3, R163, 0x1f, RZ ;  /* 0x0000001fa3037819 */ /* 0x000fe400000006ff */
[----:B-1----:R-:W-:Y:S02]  /*5880*/  LEA R16, R172, UR49, 0x4 ;  /* 0x00000031ac107c11 */ /* 0x002fe4000f8e20ff */
[----:B------:R-:W2:Y:S02]  /*5890*/  SYNCS.PHASECHK.TRANS64.TRYWAIT P0, [R0+URZ+0x130], R3 ;  /* 0x00013003000075a7 */ /* 0x000ea400080011ff */
[----:B--2---:R-:W-:Y:S05]  /*58a0*/  @!P0 BRA `(.L_x_110) ;  /* 0x0000004400e88947 */ /* 0x004fea0003800000 */
.L_x_198:
[----:B------:R-:W3:Y:S01]  /*58b0*/  LDC.64 R12, c[0x0][0xb10] ;  /* 0x0002c400ff0c7b82 */ /* 0x000ee20000000a00 */
[----:B------:R-:W4:Y:S01]  /*58c0*/  LDS.128 R16, [R16+0x1c0] ;  /* 0x0001c00010107984 */ /* 0x000f220000000c00 */
[----:B-1----:R-:W-:Y:S01]  /*58d0*/  ISETP.NE.AND P1, PT, R73, 0x1, PT ;  /* 0x000000014900780c */ /* 0x002fe20003f25270 */
[----:B--2---:R-:W-:Y:S01]  /*58e0*/  VIADD R0, R0, 0x140 ;  /* 0x0000014000007836 */ /* 0x004fe20000000000 */
[----:B------:R-:W-:Y:S04]  /*58f0*/  ISETP.GE.AND P0, PT, R72, 0x1, PT ;  /* 0x000000014800780c */ /* 0x000fe80003f06270 */
[----:B------:R-:W1:Y:S01]  /*5900*/  LDC.64 R10, c[0x0][0xb18] ;  /* 0x0002c600ff0a7b82 */ /* 0x000e620000000a00 */
[----:B------:R-:W-:Y:S01]  /*5910*/  PRMT R0, RZ, 0x654, R0 ;  /* 0x00000654ff007816 */ /* 0x000fe20000000000 */
[----:B------:R-:W-:Y:S01]  /*5920*/  @!PT LDS RZ, [RZ] ;  /* 0x00000000fffff984 */ /* 0x000fe20000000800 */
[----:B------:R-:W-:Y:S01]  /*5930*/  @!PT LDS RZ, [RZ] ;  /* 0x00000000fffff984 */ /* 0x000fe20000000800 */
[----:B------:R-:W-:Y:S01]  /*5940*/  @!PT LDS RZ, [RZ] ;  /* 0x00000000fffff984 */ /* 0x000fe20000000800 */
[----:B------:R-:W-:Y:S01]  /*5950*/  @!PT LDS RZ, [RZ] ;  /* 0x00000000fffff984 */ /* 0x000fe20000000800 */
[----:B------:R2:W-:Y:S06]  /*5960*/  MEMBAR.ALL.CTA ;  /* 0x0000000000007992 */ /* 0x0005ec0000008000 */
[----:B--2---:R-:W2:Y:S01]  /*5970*/  FENCE.VIEW.ASYNC.S ;  /* 0x00000000000073c6 */ /* 0x004ea20000000000 */
[----:B------:R-:W1:Y:S08]  /*5980*/  @!P1 LDC R14, c[0x0][0xb20] ;  /* 0x0002c800ff0e9b82 */ /* 0x000e700000000800 */
[----:B------:R-:W1:Y:S01]  /*5990*/  @!P1 LDC R9, c[0x0][0xb0c] ;  /* 0x0002c300ff099b82 */ /* 0x000e620000000800 */
[----:B--2---:R2:W-:Y:S01]  /*59a0*/  SYNCS.ARRIVE.TRANS64.RED.A1T0 RZ, [R0+URZ], RZ ;  /* 0x000000ff00ff79a7 */ /* 0x0045e200081004ff */
[----:B----4-:R-:W-:Y:S04]  /*59b0*/  LOP3.LUT P4, RZ, R18, 0x1, RZ, 0xc0, !PT ;  /* 0x0000000112ff7812 */ /* 0x010fe8000788c0ff */
[----:B------:R-:W-:Y:S09]  /*59c0*/  P2R R170, PR, RZ, 0x10 ;  /* 0x00000010ffaa7803 */ /* 0x000ff20000000000 */
[----:B------:R-:W-:Y:S02]  /*59d0*/  @P4 MOV R77, R16 ;  /* 0x00000010004d4202 */ /* 0x000fe40000000f00 */
[----:B------:R-:W-:Y:S01]  /*59e0*/  @P4 LOP3.LUT R75, R17, 0xffff, RZ, 0xc0, !PT ;  /* 0x0000ffff114b4812 */ /* 0x000fe200078ec0ff */
[----:B--23--:R-:W-:Y:S06]  /*59f0*/  @!P0 BRA `(.L_x_111) ;  /* 0x0000000000a48947 */ /* 0x00cfec0003800000 */
[----:B------:R-:W-:Y:S01]  /*5a00*/  IMAD.HI.U32 R24, R158, R71, RZ ;  /* 0x000000479e187227 */ /* 0x000fe200078e00ff */
[----:B------:R-:W-:Y:S02]  /*5a10*/  ISETP.NE.AND P0, PT, R70, 0x1, PT ;  /* 0x000000014600780c */ /* 0x000fe40003f05270 */
[----:B------:R-:W-:Y:S01]  /*5a20*/  ISETP.NE.AND P2, PT, R72, 0x1, PT ;  /* 0x000000014800780c */ /* 0x000fe20003f45270 */
[-C--:B------:R-:W-:Y:S01]  /*5a30*/  IMAD.HI.U32 R22, R159, R150.reuse, RZ ;  /* 0x000000969f167227 */ /* 0x080fe200078e00ff */
[----:B------:R-:W-:Y:S02]  /*5a40*/  SHF.R.U32.HI R23, RZ, R157, R24 ;  /* 0x0000009dff177219 */ /* 0x000fe40000011618 */
[----:B------:R-:W-:Y:S01]  /*5a50*/  ISETP.NE.AND P3, PT, R74, 0x1, PT ;  /* 0x000000014a00780c */ /* 0x000fe20003f65270 */
[----:B------:R-:W-:Y:S01]  /*5a60*/  IMAD.HI.U32 R28, R75, R71, RZ ;  /* 0x000000474b1c7227 */ /* 0x000fe200078e00ff */
[----:B------:R-:W-:Y:S02]  /*5a70*/  SHF.R.U32.HI R22, RZ, R151, R22 ;  /* 0x00000097ff167219 */ /* 0x000fe40000011616 */
[----:B------:R-:W-:Y:S01]  /*5a80*/  SEL R3, R158, R23, !P0 ;  /* 0x000000179e037207 */ /* 0x000fe20004000000 */
[----:B------:R-:W-:Y:S01]  /*5a90*/  IMAD.HI.U32 R26, R77, R150, RZ ;  /* 0x000000964d1a7227 */ /* 0x000fe200078e00ff */
[----:B------:R-:W-:Y:S03]  /*5aa0*/  SEL R7, R159, R22, !P3 ;  /* 0x000000169f077207 */ /* 0x000fe60005800000 */
[-C--:B------:R-:W-:Y:S01]  /*5ab0*/  IMAD.HI.U32 R22, R3, R68.reuse, RZ ;  /* 0x0000004403167227 */ /* 0x080fe200078e00ff */
[----:B------:R-:W-:Y:S03]  /*5ac0*/  SHF.R.U32.HI R26, RZ, R151, R26 ;  /* 0x00000097ff1a7219 */ /* 0x000fe6000001161a */
[----:B------:R-:W-:Y:S01]  /*5ad0*/  IMAD.HI.U32 R24, R7, R68, RZ ;  /* 0x0000004407187227 */ /* 0x000fe200078e00ff */
[----:B------:R-:W-:Y:S02]  /*5ae0*/  @P2 SHF.R.U32.HI R3, RZ, R69, R22 ;  /* 0x00000045ff032219 */ /* 0x000fe40000011616 */
[----:B------:R-:W-:Y:S02]  /*5af0*/  SHF.R.U32.HI R22, RZ, R157, R28 ;  /* 0x0000009dff167219 */ /* 0x000fe4000001161c */
[----:B------:R-:W-:Y:S01]  /*5b00*/  @P2 SHF.R.U32.HI R7, RZ, R69, R24 ;  /* 0x00000045ff072219 */ /* 0x000fe20000011618 */
[C---:B------:R-:W-:Y:S01]  /*5b10*/  IMAD R2, R72.reuse, R3, RZ ;  /* 0x0000000348027224 */ /* 0x040fe200078e02ff */
[----:B------:R-:W-:Y:S02]  /*5b20*/  SEL R5, R75, R22, !P0 ;  /* 0x000000164b057207 */ /* 0x000fe40004000000 */
[----:B------:R-:W-:Y:S01]  /*5b30*/  SEL R3, R77, R26, !P3 ;  /* 0x0000001a4d037207 */ /* 0x000fe20005800000 */
[----:B------:R-:W-:Y:S01]  /*5b40*/  IMAD R4, R72, R7, RZ ;  /* 0x0000000748047224 */ /* 0x000fe200078e02ff */
[C---:B------:R-:W-:Y:S01]  /*5b50*/  ISETP.GE.AND P0, PT, R5.reuse, R2, PT ;  /* 0x000000020500720c */ /* 0x040fe20003f06270 */
[----:B------:R-:W-:Y:S03]  /*5b60*/  IMAD.HI.U32 R6, R5, R68, RZ ;  /* 0x0000004405067227 */ /* 0x000fe600078e00ff */
[----:B------:R-:W-:Y:S01]  /*5b70*/  ISETP.GE.OR P0, PT, R3, R4, P0 ;  /* 0x000000040300720c */ /* 0x000fe20000706670 */
[----:B------:R-:W-:Y:S01]  /*5b80*/  IMAD.MOV R4, RZ, RZ, -R3 ;  /* 0x000000ffff047224 */ /* 0x000fe200078e0a03 */
[-C--:B------:R-:W-:Y:S03]  /*5b90*/  SHF.R.U32.HI R6, RZ, R69.reuse, R6 ;  /* 0x00000045ff067219 */ /* 0x080fe60000011606 */
[----:B------:R-:W-:Y:S01]  /*5ba0*/  IMAD R77, R74, R4, R77 ;  /* 0x000000044a4d7224 */ /* 0x000fe200078e024d */
[----:B------:R-:W-:Y:S05]  /*5bb0*/  SEL R15, R5, R6, !P2 ;  /* 0x00000006050f7207 */ /* 0x000fea0005000000 */
[----:B------:R-:W-:Y:S02]  /*5bc0*/  IMAD.MOV R6, RZ, RZ, -R15 ;  /* 0x000000ffff067224 */ /* 0x000fe400078e0a0f */
[C---:B------:R-:W-:Y:S04]  /*5bd0*/  @!P0 IMAD.HI.U32 R2, R3.reuse, R68, RZ ;  /* 0x0000004403028227 */ /* 0x040fe800078e00ff */
[----:B------:R-:W-:Y:S01]  /*5be0*/  IMAD R6, R72, R6, R5 ;  /* 0x0000000648067224 */ /* 0x000fe200078e0205 */
[----:B------:R-:W-:Y:S04]  /*5bf0*/  @!P0 SHF.R.U32.HI R2, RZ, R69, R2 ;  /* 0x00000045ff028219 */ /* 0x000fe80000011602 */
[----:B------:R-:W-:Y:S02]  /*5c00*/  @!P0 SEL R0, R3, R2, !P2 ;  /* 0x0000000203008207 */ /* 0x000fe40005000000 */
[----:B------:R-:W-:Y:S02]  /*5c10*/  IADD3 R2, PT, PT, -R5, RZ, RZ ;  /* 0x000000ff05027210 */ /* 0x000fe40007ffe1ff */
[----:B------:R-:W-:Y:S01]  /*5c20*/  @!P0 IADD3 R8, PT, PT, R15, -R0, RZ ;  /* 0x800000000f088210 */ /* 0x000fe20007ffe0ff */
[----:B------:R-:W-:Y:S02]  /*5c30*/  @!P0 IMAD R0, R7, R6, R0 ;  /* 0x0000000607008224 */ /* 0x000fe400078e0200 */
[----:B------:R-:W-:Y:S02]  /*5c40*/  IMAD R75, R70, R2, R75 ;  /* 0x00000002464b7224 */ /* 0x000fe400078e024b */
[----:B------:R-:W-:Y:S02]  /*5c50*/  @!P0 IMAD R5, R8, R72, R3 ;  /* 0x0000004808058224 */ /* 0x000fe400078e0203 */
[----:B------:R-:W-:Y:S04]  /*5c60*/  @!P0 IMAD.MOV.U32 R3, RZ, RZ, R0 ;  /* 0x000000ffff038224 */ /* 0x000fe800078e0000 */
[----:B------:R-:W-:Y:S02]  /*5c70*/  IMAD R77, R3, R74, R77 ;  /* 0x0000004a034d7224 */ /* 0x000fe400078e024d */
[----:B------:R-:W-:Y:S07]  /*5c80*/  IMAD R75, R5, R70, R75 ;  /* 0x00000046054b7224 */ /* 0x000fee00078e024b */
.L_x_111:
[----:B-1----:R-:W-:Y:S01]  /*5c90*/  @!P1 ISETP.NE.AND P0, PT, R10, 0x1, PT ;  /* 0x000000010a00980c */ /* 0x002fe20003f05270 */
[----:B------:R-:W-:Y:S01]  /*5ca0*/  @!P1 IMAD.HI.U32 R0, R77, R12, RZ ;  /* 0x0000000c4d009227 */ /* 0x000fe200078e00ff */
[----:B------:R-:W-:Y:S01]  /*5cb0*/  @!P1 ISETP.NE.AND P2, PT, R9, 0x1, PT ;  /* 0x000000010900980c */ /* 0x000fe20003f45270 */
[----:B------:R-:W-:Y:S01]  /*5cc0*/  ULOP3.LUT UP0, URZ, UR48, 0x1b0, URZ, 0xc0, !UPT ;  /* 0x000001b030ff7892 */ /* 0x000fe2000f80c0ff */
[----:B------:R-:W-:Y:S01]  /*5cd0*/  R2UR UR42, R21 ;  /* 0x00000000152a72ca */ /* 0x000fe200000e0000 */
[----:B------:R-:W-:Y:S01]  /*5ce0*/  @!P1 IMAD.HI.U32 R3, R75, R11, RZ ;  /* 0x0000000b4b039227 */ /* 0x000fe200078e00ff */
[----:B------:R-:W-:Y:S02]  /*5cf0*/  @!P1 SHF.R.U32.HI R0, RZ, R13, R0 ;  /* 0x0000000dff009219 */ /* 0x000fe40000011600 */
[----:B------:R-:W-:Y:S01]  /*5d00*/  R2UR UR41, R20 ;  /* 0x00000000142972ca */ /* 0x000fe200000e0000 */
[----:B------:R-:W-:Y:S01]  /*5d10*/  VIADD R172, R172, 0x1 ;  /* 0x00000001acac7836 */ /* 0x000fe20000000000 */
[----:B------:R-:W-:Y:S02]  /*5d20*/  @!P1 SHF.R.U32.HI R2, RZ, R14, R3 ;  /* 0x0000000eff029219 */ /* 0x000fe40000011603 */
[----:B------:R-:W-:Y:S02]  /*5d30*/  @!P1 SEL R3, R77, R0, !P2 ;  /* 0x000000004d039207 */ /* 0x000fe40005000000 */
[----:B------:R-:W-:Y:S02]  /*5d40*/  @!P1 SEL R2, R75, R2, !P0 ;  /* 0x000000024b029207 */ /* 0x000fe40004000000 */
[----:B------:R-:W-:Y:S01]  /*5d50*/  @P4 SHF.R.U32.HI R160, RZ, 0x10, R17 ;  /* 0x00000010ffa04819 */ /* 0x000fe20000011611 */
[----:B------:R-:W-:Y:S02]  /*5d60*/  USHF.L.U32 UR42, UR42, 0x7, URZ ;  /* 0x000000072a2a7899 */ /* 0x000fe400080006ff */
[----:B------:R-:W-:Y:S02]  /*5d70*/  @!P1 IMAD.IADD R0, R2, 0x1, -R3 ;  /* 0x0000000102009824 */ /* 0x000fe400078e0a03 */
[----:B------:R-:W-:Y:S01]  /*5d80*/  @!P1 IMAD.IADD R2, R3, 0x1, -R2 ;  /* 0x0000000103029824 */ /* 0x000fe200078e0a02 */
[----:B------:R-:W-:Y:S01]  /*5d90*/  USHF.L.U32 UR41, UR41, 0x7, URZ ;  /* 0x0000000729297899 */ /* 0x000fe200080006ff */
[----:B------:R-:W-:Y:S02]  /*5da0*/  @!P1 IMAD R77, R0, R9, R77 ;  /* 0x00000009004d9224 */ /* 0x000fe400078e024d */
[----:B------:R-:W-:Y:S01]  /*5db0*/  @!P1 IMAD R75, R2, R10, R75 ;  /* 0x0000000a024b9224 */ /* 0x000fe200078e024b */
[----:B------:R-:W-:Y:S08]  /*5dc0*/  BRA.U !UP0, `(.L_x_112) ;  /* 0x0000000108407547 */ /* 0x000ff0000b800000 */
[----:B------:R-:W1:Y:S01]  /*5dd0*/  LDCU.64 UR8, c[0x4][0x80] ;  /* 0x01001000ff0877ac */ /* 0x000e620008000a00 */
[----:B------:R-:W-:Y:S01]  /*5de0*/  MOV R3, 0x0 ;  /* 0x0000000000037802 */ /* 0x000fe20000000f00 */
[----:B------:R-:W-:Y:S02]  /*5df0*/  HFMA2 R12, -RZ, RZ, 0, 5.9604644775390625e-08 ;  /* 0x00000001ff0c7431 */ /* 0x000fe400000001ff */
[----:B------:R-:W-:Y:S02]  /*5e00*/  IMAD.MOV.U32 R8, RZ, RZ, 0x70 ;  /* 0x00000070ff087424 */ /* 0x000fe400078e00ff */
[----:B------:R-:W-:Y:S01]  /*5e10*/  IMAD.MOV.U32 R13, RZ, RZ, RZ ;  /* 0x000000ffff0d7224 */ /* 0x000fe200078e00ff */
[----:B------:R-:W2:Y:S01]  /*5e20*/  LDCU.64 UR6, c[0x4][0x88] ;  /* 0x01001100ff0677ac */ /* 0x000ea20008000a00 */
[----:B------:R-:W3:Y:S01]  /*5e30*/  LDC.64 R2, c[0x4][R3] ;  /* 0x0100000003027b82 */ /* 0x000ee20000000a00 */
[----:B------:R-:W4:Y:S01]  /*5e40*/  LDCU.64 UR4, c[0x4][0x8] ;  /* 0x01000100ff0477ac */ /* 0x000f220008000a00 */
[----:B-1----:R-:W-:Y:S01]  /*5e50*/  MOV R5, UR9 ;  /* 0x0000000900057c02 */ /* 0x002fe20008000f00 */
[----:B------:R-:W-:Y:S01]  /*5e60*/  IMAD.U32 R4, RZ, RZ, UR8 ;  /* 0x00000008ff047e24 */ /* 0x000fe2000f8e00ff */
[----:B--2---:R-:W-:Y:S01]  /*5e70*/  MOV R7, UR7 ;  /* 0x0000000700077c02 */ /* 0x004fe20008000f00 */
[----:B------:R-:W-:Y:S01]  /*5e80*/  IMAD.U32 R6, RZ, RZ, UR6 ;  /* 0x00000006ff067e24 */ /* 0x000fe2000f8e00ff */
[----:B----4-:R-:W-:Y:S01]  /*5e90*/  MOV R11, UR5 ;  /* 0x00000005000b7c02 */ /* 0x010fe20008000f00 */
[----:B------:R-:W-:Y:S02]  /*5ea0*/  IMAD.U32 R10, RZ, RZ, UR4 ;  /* 0x00000004ff0a7e24 */ /* 0x000fe4000f8e00ff */
[----:B------:R-:W-:Y:S07]  /*5eb0*/  LEPC R20, `(.L_x_112) ;  /* 0x000000001014794e */ /* 0x000fee0000000000 */
[----:B---3-5:R-:W-:Y:S05]  /*5ec0*/  CALL.ABS.NOINC R2 ;  /* 0x0000000002007343 */ /* 0x028fea0003c00000 */
.L_x_112:
[----:B------:R-:W-:Y:S01]  /*5ed0*/  LOP3.LUT P0, RZ, R168, 0x1b0, RZ, 0xc0, !PT ;  /* 0x000001b0a8ff7812 */ /* 0x000fe2000780c0ff */
[----:B------:R-:W-:Y:S11]  /*5ee0*/  BSSY.RECONVERGENT B6, `(.L_x_113) ;  /* 0x0000013000067945 */ /* 0x000ff60003800200 */
[----:B------:R-:W-:Y:S01]  /*5ef0*/  @!UPT UIADD3 URZ, UPT, UPT, URZ, URZ, URZ ;  /* 0x000000fffffff290 */ /* 0x000fe2000fffe0ff */
[----:B------:R-:W-:Y:S05]  /*5f00*/  @!P0 BRA `(.L_x_114) ;  /* 0x0000000000408947 */ /* 0x000fea0003800000 */
        /* <DEDUP_REMOVED lines=16> */
.L_x_114:
[----:B------:R-:W-:Y:S05]  /*6010*/  BSYNC.RECONVERGENT B6 ;  /* 0x0000000000067941 */ /* 0x000fea0003800200 */
.L_x_113:
[----:B------:R-:W-:Y:S01]  /*6020*/  ISETP.NE.U32.AND P4, PT, R148, RZ, PT ;  /* 0x000000ff9400720c */ /* 0x000fe20003f85070 */
[----:B------:R-:W-:Y:S01]  /*6030*/  UISETP.NE.AND UP2, UPT, UR50, URZ, UPT ;  /* 0x000000ff3200728c */ /* 0x000fe2000bf45270 */
[----:B------:R-:W-:Y:S01]  /*6040*/  ISETP.NE.U32.AND P2, PT, RZ, UR38, PT ;  /* 0x00000026ff007c0c */ /* 0x000fe2000bf45070 */
[----:B------:R-:W-:Y:S01]  /*6050*/  UISETP.NE.U32.AND UP1, UPT, UR44, URZ, UPT ;  /* 0x000000ff2c00728c */ /* 0x000fe2000bf25070 */
[----:B------:R-:W-:Y:S01]  /*6060*/  ISETP.NE.AND.EX P4, PT, R149, RZ, PT, P4 ;  /* 0x000000ff9500720c */ /* 0x000fe20003f85340 */
[----:B------:R-:W-:Y:S01]  /*6070*/  UPLOP3.LUT UP0, UPT, UPT, UPT, UPT, 0x40, 0x4 ;  /* 0x000000000004789c */ /* 0x000fe20003f0e870 */
[----:B------:R-:W-:Y:S01]  /*6080*/  ISETP.NE.AND.EX P2, PT, RZ, UR39, PT, P2 ;  /* 0x00000027ff007c0c */ /* 0x000fe2000bf45320 */
[----:B------:R-:W-:Y:S01]  /*6090*/  UISETP.NE.AND.EX UP1, UPT, UR45, URZ, UPT, UP1 ;  /* 0x000000ff2d00728c */ /* 0x000fe2000bf25310 */
[----:B------:R-:W-:Y:S04]  /*60a0*/  PLOP3.LUT P1, PT, PT, PT, UP2, 0x80, 0x8 ;  /* 0x000000000008781c */ /* 0x000fe80003f2f028 */
[----:B------:R-:W-:Y:S06]  /*60b0*/  @UP2 UPLOP3.LUT UP0, UPT, UPT, UPT, UP1, 0x80, 0x8 ;  /* 0x000000000008289c */ /* 0x000fec0003f0f010 */
[----:B------:R-:W-:Y:S01]  /*60c0*/  PLOP3.LUT P0, PT, PT, PT, UP0, 0x80, 0x8 ;  /* 0x000000000008781c */ /* 0x000fe20003f0f008 */
[----:B------:R-:W-:Y:S01]  /*60d0*/  @!UPT UIADD3 URZ, UPT, UPT, URZ, URZ, URZ ;  /* 0x000000fffffff290 */ /* 0x000fe2000fffe0ff */
[----:B------:R-:W-:Y:S11]  /*60e0*/  BRA.U !UP1, `(.L_x_115) ;  /* 0x0000000109387547 */ /* 0x000ff6000b800000 */
[----:B------:R-:W-:Y:S01]  /*60f0*/  UISETP.NE.U32.AND UP0, UPT, UR38, URZ, UPT ;  /* 0x000000ff2600728c */ /* 0x000fe2000bf05070 */
[----:B------:R-:W-:Y:S02]  /*6100*/  HFMA2 R0, -RZ, RZ, 0, 5.9604644775390625e-08 ;  /* 0x00000001ff007431 */ /* 0x000fe400000001ff */
[----:B------:R-:W-:Y:S01]  /*6110*/  IMAD.MOV.U32 R153, RZ, RZ, 0x1 ;  /* 0x00000001ff997424 */ /* 0x000fe200078e00ff */
[----:B------:R-:W-:Y:S06]  /*6120*/  UISETP.NE.AND.EX UP0, UPT, UR39, URZ, UPT, UP0 ;  /* 0x000000ff2700728c */ /* 0x000fec000bf05300 */
[----:B------:R-:W-:Y:S05]  /*6130*/  PLOP3.LUT P3, PT, PT, PT, UP0, 0x80, 0x8 ;  /* 0x000000000008781c */ /* 0x000fea0003f6f008 */
[----:B------:R-:W1:Y:S01]  /*6140*/  @UP0 LDCU.64 UR6, c[0x0][0x888] ;  /* 0x00011100ff0607ac */ /* 0x000e620008000a00 */
[----:B------:R-:W-:Y:S07]  /*6150*/  @UP0 UIMAD UR4, UR36, UR44, URZ ;  /* 0x0000002c240402a4 */ /* 0x000fee000f8e02ff */
[----:B------:R-:W-:Y:S01]  /*6160*/  @!P3 PRMT R153, R0, 0x7610, R153 ;  /* 0x000076100099b816 */ /* 0x000fe20000000099 */
[----:B-1----:R-:W-:Y:S03]  /*6170*/  @UP0 UIMAD.WIDE UR6, UR4, 0x4, UR6 ;  /* 0x00000004040608a5 */ /* 0x002fe6000f8e0206 */
[----:B------:R-:W1:Y:S03]  /*6180*/  @!UP0 LDCU UR4, c[0x0][0x880] ;  /* 0x00011000ff0487ac */ /* 0x000e660008000800 */
[----:B------:R-:W-:Y:S01]  /*6190*/  IMAD.U32 R2, RZ, RZ, UR6 ;  /* 0x00000006ff027e24 */ /* 0x000fe2000f8e00ff */
[----:B------:R-:W-:Y:S05]  /*61a0*/  MOV R3, UR7 ;  /* 0x0000000700037c02 */ /* 0x000fea0008000f00 */
[----:B-----5:R2:W5:Y:S02]  /*61b0*/  @P3 LDG.E R82, desc[UR46][R2.64] ;  /* 0x0000002e02523981 */ /* 0x020564000c1e1900 */
[----:B-12---:R-:W-:Y:S02]  /*61c0*/  @!P3 IMAD.U32 R82, RZ, RZ, UR4 ;  /* 0x00000004ff52be24 */ /* 0x006fe4000f8e00ff */
.L_x_115:
[----:B------:R-:W-:Y:S05]  /*61d0*/  @!P4 BRA `(.L_x_116) ;  /* 0x000000000020c947 */ /* 0x000fea0003800000 */
[----:B------:R-:W-:Y:S04]  /*61e0*/  ISETP.NE.U32.AND P3, PT, R146, RZ, PT ;  /* 0x000000ff9200720c */ /* 0x000fe80003f65070 */
[----:B------:R-:W-:Y:S11]  /*61f0*/  ISETP.NE.AND.EX P3, PT, R147, RZ, PT, P3 ;  /* 0x000000ff9300720c */ /* 0x000ff60003f65330 */
[----:B------:R-:W-:Y:S02]  /*6200*/  @!UPT UIADD3 URZ, UPT, UPT, URZ, URZ, URZ ;  /* 0x000000fffffff290 */ /* 0x000fe4000fffe0ff */
[----:B------:R-:W1:Y:S01]  /*6210*/  @P3 LDC.64 R2, c[0x0][0x8a8] ;  /* 0x00022a00ff023b82 */ /* 0x000e620000000a00 */
[----:B------:R-:W-:Y:S04]  /*6220*/  @P3 IMAD R0, R148, UR36, RZ ;  /* 0x0000002494003c24 */ /* 0x000fe8000f8e02ff */
[----:B-1----:R-:W-:Y:S05]  /*6230*/  @P3 IMAD.WIDE R2, R0, 0x4, R2 ;  /* 0x0000000400023825 */ /* 0x002fea00078e0202 */
[----:B-----5:R1:W5:Y:S02]  /*6240*/  @P3 LDG.E R78, desc[UR46][R2.64] ;  /* 0x0000002e024e3981 */ /* 0x020364000c1e1900 */
[----:B-1----:R-:W2:Y:S02]  /*6250*/  @!P3 LDC R78, c[0x0][0x8a0] ;  /* 0x00022800ff4ebb82 */ /* 0x002ea40000000800 */
.L_x_116:
[----:B-----5:R-:W-:Y:S01]  /*6260*/  ISETP.NE.AND P4, PT, R82, RZ, PT ;  /* 0x000000ff5200720c */ /* 0x020fe20003f85270 */
[----:B------:R-:W-:Y:S01]  /*6270*/  BSSY B1, `(.L_x_117) ;  /* 0x0000048000017945 */ /* 0x000fe20003800000 */
[----:B------:R-:W-:Y:S01]  /*6280*/  SEL R5, RZ, 0xffffffff, P2 ;  /* 0xffffffffff057807 */ /* 0x000fe20001000000 */
[----:B------:R-:W-:Y:S01]  /*6290*/  IMAD.MOV.U32 R116, RZ, RZ, 0x1 ;  /* 0x00000001ff747424 */ /* 0x000fe200078e00ff */
[----:B------:R-:W-:Y:S01]  /*62a0*/  LOP3.LUT P3, RZ, R153, 0xff, RZ, 0xc0, !PT ;  /* 0x000000ff99ff7812 */ /* 0x000fe2000786c0ff */
[----:B------:R-:W-:Y:S01]  /*62b0*/  IMAD R80, R76, 0x80, R79 ;  /* 0x000000804c507824 */ /* 0x000fe200078e024f */
[----:B------:R-:W-:Y:S02]  /*62c0*/  @P1 SEL R0, RZ, 0xffffffff, P4 ;  /* 0xffffffffff001807 */ /* 0x000fe40002000000 */
[----:B------:R-:W-:Y:S02]  /*62d0*/  CS2R R110, SRZ ;  /* 0x00000000006e7805 */ /* 0x000fe4000001ff00 */
[----:B------:R-:W-:Y:S02]  /*62e0*/  LEA R3, R162, UR49, 0x3 ;  /* 0x00000031a2037c11 */ /* 0x000fe4000f8e18ff */
[----:B------:R-:W-:Y:S02]  /*62f0*/  CS2R R108, SRZ ;  /* 0x00000000006c7805 */ /* 0x000fe4000001ff00 */
[----:B------:R-:W-:Y:S02]  /*6300*/  @P0 SEL R0, R5, R0, !P3 ;  /* 0x0000000005000207 */ /* 0x000fe40005800000 */
[----:B------:R-:W-:Y:S02]  /*6310*/  CS2R R106, SRZ ;  /* 0x00000000006a7805 */ /* 0x000fe4000001ff00 */
[----:B------:R-:W-:Y:S02]  /*6320*/  LEA R171, R76, UR49, 0x3 ;  /* 0x000000314cab7c11 */ /* 0x000fe4000f8e18ff */
[----:B------:R-:W-:Y:S02]  /*6330*/  CS2R R104, SRZ ;  /* 0x0000000000687805 */ /* 0x000fe4000001ff00 */
[----:B------:R-:W-:Y:S02]  /*6340*/  @P1 LOP3.LUT R0, R0, 0x1, RZ, 0xc0, !PT ;  /* 0x0000000100001812 */ /* 0x000fe400078ec0ff */
[----:B------:R-:W-:Y:S02]  /*6350*/  CS2R R98, SRZ ;  /* 0x0000000000627805 */ /* 0x000fe4000001ff00 */
[----:B------:R-:W-:Y:S02]  /*6360*/  SHF.L.U32 R2, R164, 0x1f, RZ ;  /* 0x0000001fa4027819 */ /* 0x000fe400000006ff */
[----:B------:R-:W-:Y:S02]  /*6370*/  CS2R R96, SRZ ;  /* 0x0000000000607805 */ /* 0x000fe4000001ff00 */
[----:B------:R-:W-:Y:S02]  /*6380*/  ISETP.NE.U32.OR P6, PT, R0, 0x1, !P1 ;  /* 0x000000010000780c */ /* 0x000fe40004fc5470 */
[----:B------:R-:W-:Y:S02]  /*6390*/  CS2R R90, SRZ ;  /* 0x00000000005a7805 */ /* 0x000fe4000001ff00 */
[----:B------:R-:W-:Y:S02]  /*63a0*/  PLOP3.LUT P2, PT, PT, PT, UP1, 0x80, 0x8 ;  /* 0x000000000008781c */ /* 0x000fe40003f4f018 */
[----:B------:R-:W-:Y:S02]  /*63b0*/  CS2R R88, SRZ ;  /* 0x0000000000587805 */ /* 0x000fe4000001ff00 */
[----:B------:R-:W-:Y:S02]  /*63c0*/  SEL R0, RZ, 0xffffffff, P4 ;  /* 0xffffffffff007807 */ /* 0x000fe40002000000 */
[----:B------:R-:W-:Y:S03]  /*63d0*/  P2R R92, PR, RZ, 0x40 ;  /* 0x00000040ff5c7803 */ /* 0x000fe60000000000 */
[----:B------:R-:W-:Y:S04]  /*63e0*/  @P6 SHF.L.U32 R4, R161, 0x1f, RZ ;  /* 0x0000001fa1046819 */ /* 0x000fe800000006ff */
[----:B------:R-:W-:Y:S01]  /*63f0*/  @P2 SEL R0, R5, R0, !P3 ;  /* 0x0000000005002207 */ /* 0x000fe20005800000 */
[----:B------:R-:W1:Y:S03]  /*6400*/  @P6 SYNCS.PHASECHK.TRANS64.TRYWAIT P1, [R3+URZ+0x100], R4 ;  /* 0x00010004030065a7 */ /* 0x000e6600080211ff */
[----:B------:R-:W-:Y:S04]  /*6410*/  LOP3.LUT R0, R0, 0x1, RZ, 0xc0, !PT ;  /* 0x0000000100007812 */ /* 0x000fe800078ec0ff */
[----:B------:R-:W-:Y:S04]  /*6420*/  ISETP.NE.U32.AND P5, PT, R0, 0x1, PT ;  /* 0x000000010000780c */ /* 0x000fe80003fa5070 */
[----:B------:R-:W-:Y:S01]  /*6430*/  P2R R117, PR, RZ, 0x20 ;  /* 0x00000020ff757803 */ /* 0x000fe20000000000 */
[----:B------:R3:W4:Y:S01]  /*6440*/  SYNCS.PHASECHK.TRANS64.TRYWAIT P0, [R171+URZ+0x150], R2 ;  /* 0x00015002ab0075a7 */ /* 0x00072200080011ff */
[----:B-1----:R-:W-:Y:S01]  /*6450*/  @P6 SEL R116, RZ, 0x1, !P1 ;  /* 0x00000001ff746807 */ /* 0x002fe20004800000 */
[----:B---3--:R-:W-:Y:S06]  /*6460*/  @!P6 BRA `(.L_x_118) ;  /* 0x0000000000a0e947 */ /* 0x008fec0003800000 */
[----:B------:R-:W-:Y:S01]  /*6470*/  @P5 IMAD R7, R162, 0x2000, R155 ;  /* 0x00002000a2075824 */ /* 0x000fe200078e029b */
[----:B------:R-:W-:Y:S01]  /*6480*/  ISETP.NE.AND P1, PT, R116, RZ, PT ;  /* 0x000000ff7400720c */ /* 0x000fe20003f25270 */
[----:B------:R-:W-:Y:S01]  /*6490*/  BSSY B0, `(.L_x_119) ;  /* 0x0000011000007945 */ /* 0x000fe20003800000 */
[----:B------:R-:W-:Y:S01]  /*64a0*/  CS2R R90, SRZ ;  /* 0x00000000005a7805 */ /* 0x000fe2000001ff00 */
[----:B------:R-:W-:Y:S01]  /*64b0*/  @P5 VIADD R4, R7, UR49 ;  /* 0x0000003107045c36 */ /* 0x000fe20008000000 */
[----:B------:R-:W-:Y:S02]  /*64c0*/  CS2R R88, SRZ ;  /* 0x0000000000587805 */ /* 0x000fe4000001ff00 */
[----:B------:R-:W-:Y:S02]  /*64d0*/  CS2R R98, SRZ ;  /* 0x0000000000627805 */ /* 0x000fe4000001ff00 */
[----:B------:R-:W-:Y:S01]  /*64e0*/  CS2R R96, SRZ ;  /* 0x0000000000607805 */ /* 0x000fe2000001ff00 */
[--C-:B------:R-:W-:Y:S01]  /*64f0*/  @P5 IMAD.IADD R6, R167, 0x1, R4.reuse ;  /* 0x00000001a7065824 */ /* 0x100fe200078e0204 */
[----:B------:R-:W-:Y:S01]  /*6500*/  CS2R R106, SRZ ;  /* 0x00000000006a7805 */ /* 0x000fe2000001ff00 */
[--C-:B------:R-:W-:Y:S01]  /*6510*/  @P5 IMAD.IADD R5, R166, 0x1, R4.reuse ;  /* 0x00000001a6055824 */ /* 0x100fe200078e0204 */
[----:B------:R-:W-:Y:S01]  /*6520*/  CS2R R104, SRZ ;  /* 0x0000000000687805 */ /* 0x000fe2000001ff00 */
[----:B------:R-:W-:Y:S01]  /*6530*/  @P5 IMAD R4, R165, 0x10, R4 ;  /* 0x00000010a5045824 */ /* 0x000fe200078e0204 */
[----:B------:R-:W-:Y:S02]  /*6540*/  CS2R R110, SRZ ;  /* 0x00000000006e7805 */ /* 0x000fe4000001ff00 */
[----:B------:R-:W-:Y:S01]  /*6550*/  CS2R R108, SRZ ;  /* 0x00000000006c7805 */ /* 0x000fe2000001ff00 */
[----:B------:R-:W-:Y:S06]  /*6560*/  @P1 BRA `(.L_x_120) ;  /* 0x00000000000c1947 */ /* 0x000fec0003800000 */
[----:B------:R-:W-:Y:S04]  /*6570*/  SHF.L.U32 R0, R161, 0x1f, RZ ;  /* 0x0000001fa1007819 */ /* 0x000fe800000006ff */
[----:B------:R-:W1:Y:S02]  /*6580*/  SYNCS.PHASECHK.TRANS64.TRYWAIT P1, [R3+URZ+0x100], R0 ;  /* 0x00010000030075a7 */ /* 0x000e6400080211ff */
[----:B-1----:R-:W-:Y:S05]  /*6590*/  @!P1 BRA `(.L_x_121) ;  /* 0x0000003800c09947 */ /* 0x002fea0003800000 */
.L_x_120:
[----:B------:R-:W-:Y:S05]  /*65a0*/  BSYNC B0 ;  /* 0x0000000000007941 */ /* 0x000fea0003800000 */
.L_x_119:
[----:B------:R-:W-:Y:S01]  /*65b0*/  ISETP.NE.AND P1, PT, R117, RZ, PT ;  /* 0x000000ff7500720c */ /* 0x000fe20003f25270 */
[----:B-1----:R-:W-:Y:S02]  /*65c0*/  VIADD R3, R3, 0x110 ;  /* 0x0000011003037836 */ /* 0x002fe40000000000 */
[----:B------:R-:W-:Y:S02]  /*65d0*/  IMAD.U32 R0, RZ, RZ, UR37 ;  /* 0x00000025ff007e24 */ /* 0x000fe4000f8e00ff */
[----:B------:R-:W-:Y:S03]  /*65e0*/  VIADD R162, R162, 0x1 ;  /* 0x00000001a2a27836 */ /* 0x000fe60000000000 */
[----:B------:R-:W-:Y:S05]  /*65f0*/  PRMT R0, R0, 0x654, R3 ;  /* 0x0000065400007816 */ /* 0x000fea0000000003 */
[----:B------:R1:W3:Y:S04]  /*6600*/  @P1 LDS.128 R88, [R7+UR49+0x200] ;  /* 0x0002003107581984 */ /* 0x0002e80008000c00 */
[----:B------:R1:W1:Y:S04]  /*6610*/  @P1 LDS.128 R96, [R6+0x200] ;  /* 0x0002000006601984 */ /* 0x0002680000000c00 */
[----:B------:R1:W1:Y:S04]  /*6620*/  @P1 LDS.128 R104, [R5+0x200] ;  /* 0x0002000005681984 */ /* 0x0002680000000c00 */
[----:B------:R1:W1:Y:S01]  /*6630*/  @P1 LDS.128 R108, [R4+0x200] ;  /* 0x00020000046c1984 */ /* 0x0002620000000c00 */
[C---:B------:R-:W-:Y:S01]  /*6640*/  ISETP.NE.AND P1, PT, R162.reuse, 0x2, PT ;  /* 0x00000002a200780c */ /* 0x040fe20003f25270 */
[----:B------:R-:W-:Y:S01]  /*6650*/  @!PT LDS RZ, [RZ] ;  /* 0x00000000fffff984 */ /* 0x000fe20000000800 */
[----:B------:R-:W-:Y:S01]  /*6660*/  @!PT LDS RZ, [RZ] ;  /* 0x00000000fffff984 */ /* 0x000fe20000000800 */
[----:B------:R-:W-:Y:S01]  /*6670*/  @!PT LDS RZ, [RZ] ;  /* 0x00000000fffff984 */ /* 0x000fe20000000800 */
[----:B------:R-:W-:Y:S01]  /*6680*/  @!PT LDS RZ, [RZ] ;  /* 0x00000000fffff984 */ /* 0x000fe20000000800 */
[----:B------:R5:W-:Y:S06]  /*6690*/  MEMBAR.ALL.CTA ;  /* 0x0000000000007992 */ /* 0x000bec0000008000 */
[----:B-----5:R-:W5:Y:S01]  /*66a0*/  FENCE.VIEW.ASYNC.S ;  /* 0x00000000000073c6 */ /* 0x020f620000000000 */
[----:B------:R-:W-:Y:S01]  /*66b0*/  SEL R162, R162, RZ, P1 ;  /* 0x000000ffa2a27207 */ /* 0x000fe20000800000 */
[----:B-----5:R5:W-:Y:S02]  /*66c0*/  SYNCS.ARRIVE.TRANS64.RED.A1T0 RZ, [R0+URZ], RZ ;  /* 0x000000ff00ff79a7 */ /* 0x020be400081004ff */
[----:B-----5:R-:W-:Y:S04]  /*66d0*/  SEL R0, RZ, 0x1, P1 ;  /* 0x00000001ff007807 */ /* 0x020fe80000800000 */
[----:B---3--:R-:W-:Y:S02]  /*66e0*/  LOP3.LUT R161, R161, R0, RZ, 0x3c, !PT ;  /* 0x00000000a1a17212 */ /* 0x008fe400078e3cff */
.L_x_118:
[----:B------:R-:W-:Y:S05]  /*66f0*/  BSYNC B1 ;  /* 0x0000000000017941 */ /* 0x000fea0003800000 */
.L_x_117:
[----:B------:R-:W-:Y:S04]  /*6700*/  SHF.R.U32.HI R3, RZ, 0x15, R80 ;  /* 0x00000015ff037819 */ /* 0x000fe80000011650 */
[----:B------:R-:W-:Y:S01]  /*6710*/  LOP3.LUT P1, RZ, R3, 0x3, R156, 0x48, !PT ;  /* 0x0000000303ff7812 */ /* 0x000fe2000782489c */
[----:B------:R-:W-:Y:S01]  /*6720*/  @!UPT UIADD3 URZ, UPT, UPT, URZ, URZ, URZ ;  /* 0x000000fffffff290 */ /* 0x000fe2000fffe0ff */
[----:B----4-:R-:W-:Y:S11]  /*6730*/  @P0 BRA `(.L_x_122) ;  /* 0x0000000000080947 */ /* 0x010ff60003800000 */
[----:B------:R-:W3:Y:S02]  /*6740*/  SYNCS.PHASECHK.TRANS64.TRYWAIT P0, [R171+URZ+0x150], R2 ;  /* 0x00015002ab0075a7 */ /* 0x000ee400080011ff */
[----:B---3--:R-:W-:Y:S05]  /*6750*/  @!P0 BRA `(.L_x_123) ;  /* 0x0000003800648947 */ /* 0x008fea0003800000 */
.L_x_122:
[----:B------:R-:W-:Y:S05]  /*6760*/  @!P1 BRA `(.L_x_124) ;  /* 0x0000000000409947 */ /* 0x000fea0003800000 */
[----:B------:R-:W1:Y:S01]  /*6770*/  LDCU.64 UR8, c[0x4][0x70] ;  /* 0x01000e00ff0877ac */ /* 0x000e620008000a00 */
[----:B------:R-:W-:Y:S01]  /*6780*/  MOV R3, 0x0 ;  /* 0x0000000000037802 */ /* 0x000fe20000000f00 */
[----:B------:R-:W-:Y:S02]  /*6790*/  HFMA2 R12, -RZ, RZ, 0, 5.9604644775390625e-08 ;  /* 0x00000001ff0c7431 */ /* 0x000fe400000001ff */
[----:B------:R-:W-:Y:S02]  /*67a0*/  IMAD.MOV.U32 R8, RZ, RZ, 0x192 ;  /* 0x00000192ff087424 */ /* 0x000fe400078e00ff */
[----:B------:R-:W-:Y:S01]  /*67b0*/  IMAD.MOV.U32 R13, RZ, RZ, RZ ;  /* 0x000000ffff0d7224 */ /* 0x000fe200078e00ff */
[----:B------:R-:W4:Y:S01]  /*67c0*/  LDCU.64 UR6, c[0x4][0x78] ;  /* 0x01000f00ff0677ac */ /* 0x000f220008000a00 */
[----:B---3--:R-:W3:Y:S01]  /*67d0*/  LDC.64 R2, c[0x4][R3] ;  /* 0x0100000003027b82 */ /* 0x008ee20000000a00 */
[----:B------:R-:W5:Y:S01]  /*67e0*/  LDCU.64 UR4, c[0x4][0x10] ;  /* 0x01000200ff0477ac */ /* 0x000f620008000a00 */
[----:B-1----:R-:W-:Y:S01]  /*67f0*/  MOV R5, UR9 ;  /* 0x0000000900057c02 */ /* 0x002fe20008000f00 */
[----:B------:R-:W-:Y:S01]  /*6800*/  IMAD.U32 R4, RZ, RZ, UR8 ;  /* 0x00000008ff047e24 */ /* 0x000fe2000f8e00ff */
[----:B----4-:R-:W-:Y:S01]  /*6810*/  MOV R7, UR7 ;  /* 0x0000000700077c02 */ /* 0x010fe20008000f00 */
[----:B------:R-:W-:Y:S01]  /*6820*/  IMAD.U32 R6, RZ, RZ, UR6 ;  /* 0x00000006ff067e24 */ /* 0x000fe2000f8e00ff */
[----:B-----5:R-:W-:Y:S01]  /*6830*/  MOV R11, UR5 ;  /* 0x00000005000b7c02 */ /* 0x020fe20008000f00 */
[----:B------:R-:W-:Y:S02]  /*6840*/  IMAD.U32 R10, RZ, RZ, UR4 ;  /* 0x00000004ff0a7e24 */ /* 0x000fe4000f8e00ff */
[----:B------:R-:W-:Y:S07]  /*6850*/  LEPC R20, `(.L_x_124) ;  /* 0x000000001014794e */ /* 0x000fee0000000000 */
[----:B--23--:R-:W-:Y:S05]  /*6860*/  CALL.ABS.NOINC R2 ;  /* 0x0000000002007343 */ /* 0x00cfea0003c00000 */
.L_x_124:
[----:B------:R-:W-:Y:S01]  /*6870*/  SHF.L.U32 R83, R88, 0x10, RZ ;  /* 0x0000001058537819 */ /* 0x000fe200000006ff */
[----:B------:R-:W-:Y:S05]  /*6880*/  WARPSYNC.ALL ;  /* 0x0000000000007948 */ /* 0x000fea0003800000 */
[----:B------:R-:W-:Y:S01]  /*6890*/  R2UR UR4, R80 ;  /* 0x00000000500472ca */ /* 0x000fe200000e0000 */
[----:B------:R-:W-:Y:S01]  /*68a0*/  BSSY.RECONVERGENT B0, `(.L_x_125) ;  /* 0x0000121000007945 */ /* 0x000fe20003800200 */
[----:B------:R-:W-:Y:S02]  /*68b0*/  ISETP.NE.AND P6, PT, R92, RZ, PT ;  /* 0x000000ff5c00720c */ /* 0x000fe40003fc5270 */
[----:B------:R-:W-:Y:S02]  /*68c0*/  IADD3 R119, PT, PT, R155, UR49, RZ ;  /* 0x000000319b777c10 */ /* 0x000fe4000fffe0ff */
[----:B------:R-:W-:Y:S02]  /*68d0*/  SHF.L.U32 R118, R165, 0x4, RZ ;  /* 0x00000004a5767819 */ /* 0x000fe400000006ff */
[-C--:B------:R-:W-:Y:S02]  /*68e0*/  IADD3 R175, PT, PT, R167, R119.reuse, RZ ;  /* 0x00000077a7af7210 */ /* 0x080fe40007ffe0ff */
[----:B------:R-:W-:Y:S02]  /*68f0*/  IADD3 R174, PT, PT, R166, R119, RZ ;  /* 0x00000077a6ae7210 */ /* 0x000fe40007ffe0ff */
[----:B------:R-:W-:Y:S01]  /*6900*/  IADD3 R173, PT, PT, R119, R118, RZ ;  /* 0x0000007677ad7210 */ /* 0x000fe20007ffe0ff */
[----:B-1----:R-:W2:Y:S01]  /*6910*/  LDTM.x64 R4, tmem[UR4] ;  /* 0x00000004000479ee */ /* 0x002ea20008340000 */
[C---:B------:R-:W-:Y:S02]  /*6920*/  PRMT R81, R88.reuse, 0x8880, RZ ;  /* 0x0000888058517816 */ /* 0x040fe400000000ff */
[----:B------:R-:W-:Y:S02]  /*6930*/  SHF.R.S32.HI R83, RZ, 0x18, R83 ;  /* 0x00000018ff537819 */ /* 0x000fe40000011453 */
[----:B------:R-:W-:Y:S02]  /*6940*/  SHF.R.S32.HI R86, RZ, 0x18, R89 ;  /* 0x00000018ff567819 */ /* 0x000fe40000011459 */
[----:B------:R-:W-:Y:S02]  /*6950*/  SHF.L.U32 R84, R88, 0x8, RZ ;  /* 0x0000000858547819 */ /* 0x000fe400000006ff */
[----:B------:R-:W-:Y:S02]  /*6960*/  SHF.L.U32 R85, R89, 0x8, RZ ;  /* 0x0000000859557819 */ /* 0x000fe400000006ff */
[----:B------:R-:W-:Y:S02]  /*6970*/  SHF.R.S32.HI R84, RZ, 0x18, R84 ;  /* 0x00000018ff547819 */ /* 0x000fe40000011454 */
[----:B------:R-:W-:Y:S02]  /*6980*/  SHF.R.S32.HI R85, RZ, 0x18, R85 ;  /* 0x00000018ff557819 */ /* 0x000fe40000011455 */
[----:B------:R-:W-:Y:S02]  /*6990*/  SHF.L.U32 R87, R110, 0x8, RZ ;  /* 0x000000086e577819 */ /* 0x000fe400000006ff */
[----:B------:R-:W-:Y:S02]  /*69a0*/  ISETP.NE.AND P0, PT, R169, RZ, PT ;  /* 0x000000ffa900720c */ /* 0x000fe40003f05270 */
[----:B------:R-:W-:Y:S02]  /*69b0*/  SHF.R.S32.HI R87, RZ, 0x18, R87 ;  /* 0x00000018ff577819 */ /* 0x000fe40000011457 */
[----:B------:R-:W-:Y:S02]  /*69c0*/  LEA R124, R162, UR49, 0x3 ;  /* 0x00000031a27c7c11 */ /* 0x000fe4000f8e18ff */
[----:B------:R-:W-:Y:S01]  /*69d0*/  @P6 SHF.L.U32 R125, R161, 0x1f, RZ ;  /* 0x0000001fa17d6819 */ /* 0x000fe200000006ff */
[C---:B--2---:R-:W-:Y:S02]  /*69e0*/  IMAD R0, R78.reuse, R4, RZ ;  /* 0x000000044e007224 */ /* 0x044fe400078e02ff */
[C---:B---3--:R-:W-:Y:S02]  /*69f0*/  IMAD R2, R78.reuse, R5, RZ ;  /* 0x000000054e027224 */ /* 0x048fe400078e02ff */
[----:B------:R-:W-:Y:S02]  /*6a00*/  IMAD R3, R78, R6, RZ ;  /* 0x000000064e037224 */ /* 0x000fe400078e02ff */
[-C--:B------:R-:W-:Y:S01]  /*6a10*/  IMAD R0, R81, R82.reuse, R0 ;  /* 0x0000005251007224 */ /* 0x080fe200078e0200 */
[----:B------:R-:W-:Y:S01]  /*6a20*/  SHF.R.S32.HI R81, RZ, 0x18, R88 ;  /* 0x00000018ff517819 */ /* 0x000fe20000011458 */
[-C--:B------:R-:W-:Y:S01]  /*6a30*/  IMAD R2, R83, R82.reuse, R2 ;  /* 0x0000005253027224 */ /* 0x080fe200078e0202 */
[C---:B------:R-:W-:Y:S01]  /*6a40*/  PRMT R83, R89.reuse, 0x8880, RZ ;  /* 0x0000888059537816 */ /* 0x040fe200000000ff */
[----:B------:R-:W-:Y:S01]  /*6a50*/  IMAD R3, R84, R82, R3 ;  /* 0x0000005254037224 */ /* 0x000fe200078e0203 */
[----:B------:R-:W-:Y:S01]  /*6a60*/  SHF.L.U32 R84, R89, 0x10, RZ ;  /* 0x0000001059547819 */ /* 0x000fe200000006ff */
[C---:B------:R-:W-:Y:S02]  /*6a70*/  IMAD R7, R78.reuse, R7, RZ ;  /* 0x000000074e077224 */ /* 0x040fe400078e02ff */
[C---:B------:R-:W-:Y:S01]  /*6a80*/  IMAD R4, R78.reuse, R8, RZ ;  /* 0x000000084e047224 */ /* 0x040fe200078e02ff */
[----:B------:R-:W-:Y:S01]  /*6a90*/  SHF.R.S32.HI R84, RZ, 0x18, R84 ;  /* 0x00000018ff547819 */ /* 0x000fe20000011454 */
[----:B------:R-:W-:Y:S02]  /*6aa0*/  IMAD R5, R78, R9, RZ ;  /* 0x000000094e057224 */ /* 0x000fe400078e02ff */
[----:B------:R-:W-:Y:S01]  /*6ab0*/  IMAD R7, R81, R82, R7 ;  /* 0x0000005251077224 */ /* 0x000fe200078e0207 */
[----:B------:R-:W-:Y:S01]  /*6ac0*/  PRMT R81, R90, 0x8880, RZ ;  /* 0x000088805a517816 */ /* 0x000fe200000000ff */
[----:B------:R-:W-:Y:S02]  /*6ad0*/  IMAD R6, R78, R10, RZ ;  /* 0x0000000a4e067224 */ /* 0x000fe400078e02ff */
[-C--:B------:R-:W-:Y:S01]  /*6ae0*/  IMAD R4, R83, R82.reuse, R4 ;  /* 0x0000005253047224 */ /* 0x080fe200078e0204 */
[----:B------:R-:W-:Y:S01]  /*6af0*/  I2IP.S8.S32.SAT R93, R7, R3, RZ ;  /* 0x00000003075d7239 */ /* 0x000fe200000014ff */
[----:B------:R-:W-:Y:S01]  /*6b00*/  IMAD R5, R84, R82, R5 ;  /* 0x0000005254057224 */ /* 0x000fe200078e0205 */
[----:B------:R-:W-:Y:S01]  /*6b10*/  SHF.L.U32 R83, R90, 0x10, RZ ;  /* 0x000000105a537819 */ /* 0x000fe200000006ff */
[----:B------:R-:W-:Y:S01]  /*6b20*/  IMAD R11, R78, R11, RZ ;  /* 0x0000000b4e0b7224 */ /* 0x000fe200078e02ff */
[----:B------:R-:W-:Y:S01]  /*6b30*/  I2IP.S8.S32.SAT R92, R2, R0, R93 ;  /* 0x00000000025c7239 */ /* 0x000fe2000000145d */
[----:B------:R-:W-:Y:S01]  /*6b40*/  IMAD R6, R85, R82, R6 ;  /* 0x0000005255067224 */ /* 0x000fe200078e0206 */
[----:B------:R-:W-:Y:S01]  /*6b50*/  SHF.R.S32.HI R83, RZ, 0x18, R83 ;  /* 0x00000018ff537819 */ /* 0x000fe20000011453 */
[----:B------:R-:W-:Y:S01]  /*6b60*/  IMAD R8, R78, R12, RZ ;  /* 0x0000000c4e087224 */ /* 0x000fe200078e02ff */
[----:B------:R-:W-:Y:S01]  /*6b70*/  SHF.L.U32 R85, R90, 0x8, RZ ;  /* 0x000000085a557819 */ /* 0x000fe200000006ff */
[----:B------:R-:W-:Y:S02]  /*6b80*/  IMAD R9, R78, R13, RZ ;  /* 0x0000000d4e097224 */ /* 0x000fe400078e02ff */
[----:B------:R-:W-:Y:S01]  /*6b90*/  IMAD R11, R86, R82, R11 ;  /* 0x00000052560b7224 */ /* 0x000fe200078e020b */
[----:B------:R-:W-:Y:S01]  /*6ba0*/  SHF.R.S32.HI R85, RZ, 0x18, R85 ;  /* 0x00000018ff557819 */ /* 0x000fe20000011455 */
[C---:B------:R-:W-:Y:S01]  /*6bb0*/  IMAD R10, R78.reuse, R14, RZ ;  /* 0x0000000e4e0a7224 */ /* 0x040fe200078e02ff */
[----:B------:R-:W-:Y:S01]  /*6bc0*/  SHF.R.S32.HI R86, RZ, 0x18, R91 ;  /* 0x00000018ff567819 */ /* 0x000fe2000001145b */
[----:B------:R-:W-:Y:S01]  /*6bd0*/  IMAD R8, R81, R82, R8 ;  /* 0x0000005251087224 */ /* 0x000fe200078e0208 */
[----:B------:R-:W-:Y:S01]  /*6be0*/  I2IP.S8.S32.SAT R94, R11, R6, RZ ;  /* 0x000000060b5e7239 */ /* 0x000fe200000014ff */
[----:B------:R-:W-:Y:S01]  /*6bf0*/  IMAD R9, R83, R82, R9 ;  /* 0x0000005253097224 */ /* 0x000fe200078e0209 */
[C---:B------:R-:W-:Y:S01]  /*6c00*/  PRMT R83, R91.reuse, 0x8880, RZ ;  /* 0x000088805b537816 */ /* 0x040fe200000000ff */
[----:B------:R-:W-:Y:S01]  /*6c10*/  IMAD.U32 R84, R91, 0x10000, RZ ;  /* 0x000100005b547824 */ /* 0x000fe200078e00ff */
[----:B------:R-:W-:Y:S01]  /*6c20*/  I2IP.S8.S32.SAT R93, R5, R4, R94 ;  /* 0x00000004055d7239 */ /* 0x000fe2000000145e */
[C---:B------:R-:W-:Y:S01]  /*6c30*/  IMAD R15, R78.reuse, R15, RZ ;  /* 0x0000000f4e0f7224 */ /* 0x040fe200078e02ff */
[----:B------:R-:W-:Y:S01]  /*6c40*/  SHF.R.S32.HI R81, RZ, 0x18, R90 ;  /* 0x00000018ff517819 */ /* 0x000fe2000001145a */
[----:B------:R-:W-:Y:S01]  /*6c50*/  IMAD R10, R85, R82, R10 ;  /* 0x00000052550a7224 */ /* 0x000fe200078e020a */
[----:B------:R-:W-:Y:S01]  /*6c60*/  SHF.R.S32.HI R84, RZ, 0x18, R84 ;  /* 0x00000018ff547819 */ /* 0x000fe20000011454 */
[C---:B------:R-:W-:Y:S01]  /*6c70*/  IMAD R12, R78.reuse, R16, RZ ;  /* 0x000000104e0c7224 */ /* 0x040fe200078e02ff */
[----:B------:R-:W-:Y:S01]  /*6c80*/  SHF.L.U32 R85, R91, 0x8, RZ ;  /* 0x000000085b557819 */ /* 0x000fe200000006ff */
[----:B------:R-:W-:Y:S02]  /*6c90*/  IMAD R13, R78, R17, RZ ;  /* 0x000000114e0d7224 */ /* 0x000fe400078e02ff */
[----:B------:R-:W-:Y:S01]  /*6ca0*/  IMAD R15, R81, R82, R15 ;  /* 0x00000052510f7224 */ /* 0x000fe200078e020f */
[----:B------:R-:W-:Y:S01]  /*6cb0*/  PRMT R81, R96, 0x8880, RZ ;  /* 0x0000888060517816 */ /* 0x000fe200000000ff */
[----:B------:R-:W-:Y:S01]  /*6cc0*/  IMAD R14, R78, R18, RZ ;  /* 0x000000124e0e7224 */ /* 0x000fe200078e02ff */
[----:B------:R-:W-:Y:S01]  /*6cd0*/  SHF.R.S32.HI R85, RZ, 0x18, R85 ;  /* 0x00000018ff557819 */ /* 0x000fe20000011455 */
[----:B------:R-:W-:Y:S01]  /*6ce0*/  IMAD R12, R83, R82, R12 ;  /* 0x00000052530c7224 */ /* 0x000fe200078e020c */
[----:B------:R-:W-:Y:S01]  /*6cf0*/  I2IP.S8.S32.SAT R94, R15, R10, RZ ;  /* 0x0000000a0f5e7239 */ /* 0x000fe200000014ff */
[----:B------:R-:W-:Y:S01]  /*6d00*/  IMAD R13, R84, R82, R13 ;  /* 0x00000052540d7224 */ /* 0x000fe200078e020d */
[----:B------:R-:W-:Y:S01]  /*6d10*/  SHF.L.U32 R83, R96, 0x10, RZ ;  /* 0x0000001060537819 */ /* 0x000fe200000006ff */
[C---:B------:R-:W-:Y:S01]  /*6d20*/  IMAD R19, R78.reuse, R19, RZ ;  /* 0x000000134e137224 */ /* 0x040fe200078e02ff */
[----:B------:R-:W-:Y:S01]  /*6d30*/  I2IP.S8.S32.SAT R94, R9, R8, R94 ;  /* 0x00000008095e7239 */ /* 0x000fe2000000145e */
[----:B------:R-:W-:Y:S01]  /*6d40*/  IMAD R14, R85, R82, R14 ;  /* 0x00000052550e7224 */ /* 0x000fe200078e020e */
[----:B------:R-:W-:Y:S01]  /*6d50*/  SHF.R.S32.HI R83, RZ, 0x18, R83 ;  /* 0x00000018ff537819 */ /* 0x000fe20000011453 */
[C---:B------:R-:W-:Y:S01]  /*6d60*/  IMAD R16, R78.reuse, R20, RZ ;  /* 0x000000144e107224 */ /* 0x040fe200078e02ff */
[----:B------:R-:W-:Y:S01]  /*6d70*/  SHF.L.U32 R84, R97, 0x10, RZ ;  /* 0x0000001061547819 */ /* 0x000fe200000006ff */
[----:B------:R-:W-:Y:S01]  /*6d80*/  IMAD R17, R78, R21, RZ ;  /* 0x000000154e117224 */ /* 0x000fe200078e02ff */
[----:B------:R-:W-:Y:S01]  /*6d90*/  SHF.L.U32 R85, R96, 0x8, RZ ;  /* 0x0000000860557819 */ /* 0x000fe200000006ff */
[----:B------:R-:W-:Y:S01]  /*6da0*/  IMAD R19, R86, R82, R19 ;  /* 0x0000005256137224 */ /* 0x000fe200078e0213 */
[----:B------:R-:W-:Y:S01]  /*6db0*/  SHF.R.S32.HI R84, RZ, 0x18, R84 ;  /* 0x00000018ff547819 */ /* 0x000fe20000011454 */
[C---:B------:R-:W-:Y:S01]  /*6dc0*/  IMAD R18, R78.reuse, R22, RZ ;  /* 0x000000164e127224 */ /* 0x040fe200078e02ff */
[----:B------:R-:W-:Y:S01]  /*6dd0*/  SHF.R.S32.HI R85, RZ, 0x18, R85 ;  /* 0x00000018ff557819 */ /* 0x000fe20000011455 */
[----:B------:R-:W-:Y:S01]  /*6de0*/  IMAD R16, R81, R82, R16 ;  /* 0x0000005251107224 */ /* 0x000fe200078e0210 */
[----:B------:R-:W-:Y:S01]  /*6df0*/  I2IP.S8.S32.SAT R95, R19, R14, RZ ;  /* 0x0000000e135f7239 */ /* 0x000fe200000014ff */
[-C--:B------:R-:W-:Y:S01]  /*6e00*/  IMAD R17, R83, R82.reuse, R17 ;  /* 0x0000005253117224 */ /* 0x080fe200078e0211 */
[----:B------:R-:W-:Y:S01]  /*6e10*/  PRMT R83, R97, 0x8880, RZ ;  /* 0x0000888061537816 */ /* 0x000fe200000000ff */
[C---:B------:R-:W-:Y:S01]  /*6e20*/  IMAD R23, R78.reuse, R23, RZ ;  /* 0x000000174e177224 */ /* 0x040fe200078e02ff */
[----:B------:R-:W-:Y:S01]  /*6e30*/  SHF.R.S32.HI R81, RZ, 0x18, R96 ;  /* 0x00000018ff517819 */ /* 0x000fe20000011460 */
[----:B------:R-:W-:Y:S01]  /*6e40*/  IMAD R18, R85, R82, R18 ;  /* 0x0000005255127224 */ /* 0x000fe200078e0212 */
[----:B------:R-:W-:Y:S01]  /*6e50*/  SHF.L.U32 R85, R97, 0x8, RZ ;  /* 0x0000000861557819 */ /* 0x000fe200000006ff */
[C---:B------:R-:W-:Y:S01]  /*6e60*/  IMAD R20, R78.reuse, R24, RZ ;  /* 0x000000184e147224 */ /* 0x040fe200078e02ff */
[----:B------:R-:W-:Y:S01]  /*6e70*/  I2IP.S8.S32.SAT R95, R13, R12, R95 ;  /* 0x0000000c0d5f7239 */ /* 0x000fe2000000145f */
[----:B------:R-:W-:Y:S01]  /*6e80*/  IMAD R21, R78, R25, RZ ;  /* 0x000000194e157224 */ /* 0x000fe200078e02ff */
[----:B------:R-:W-:Y:S01]  /*6e90*/  SHF.R.S32.HI R85, RZ, 0x18, R85 ;  /* 0x00000018ff557819 */ /* 0x000fe20000011455 */
[----:B------:R-:W-:Y:S01]  /*6ea0*/  IMAD R23, R81, R82, R23 ;  /* 0x0000005251177224 */ /* 0x000fe200078e0217 */
[----:B------:R-:W-:Y:S01]  /*6eb0*/  PRMT R81, R98, 0x8880, RZ ;  /* 0x0000888062517816 */ /* 0x000fe200000000ff */
[----:B------:R-:W-:Y:S01]  /*6ec0*/  IMAD R22, R78, R26, RZ ;  /* 0x0000001a4e167224 */ /* 0x000fe200078e02ff */
[----:B------:R1:W-:Y:S01]  /*6ed0*/  STS.128 [R155+UR49+0x4200], R92 ;  /* 0x0042005c9b007988 */ /* 0x0003e20008000c31 */
[----:B------:R-:W-:Y:S01]  /*6ee0*/  IMAD R20, R83, R82, R20 ;  /* 0x0000005253147224 */ /* 0x000fe200078e0214 */
[----:B------:R-:W-:Y:S01]  /*6ef0*/  I2IP.S8.S32.SAT R100, R23, R18, RZ ;  /* 0x0000001217647239 */ /* 0x000fe200000014ff */
[----:B------:R-:W-:Y:S01]  /*6f00*/  IMAD R21, R84, R82, R21 ;  /* 0x0000005254157224 */ /* 0x000fe200078e0215 */
[----:B------:R-:W-:Y:S01]  /*6f10*/  SHF.R.S32.HI R86, RZ, 0x18, R97 ;  /* 0x00000018ff567819 */ /* 0x000fe20000011461 */
[----:B------:R-:W-:Y:S01]  /*6f20*/  IMAD.U32 R83, R98, 0x10000, RZ ;  /* 0x0001000062537824 */ /* 0x000fe200078e00ff */
[----:B------:R-:W-:Y:S01]  /*6f30*/  I2IP.S8.S32.SAT R100, R17, R16, R100 ;  /* 0x0000001011647239 */ /* 0x000fe20000001464 */
[----:B------:R-:W-:Y:S01]  /*6f40*/  IMAD R27, R78, R27, RZ ;  /* 0x0000001b4e1b7224 */ /* 0x000fe200078e02ff */
[----:B------:R-:W-:Y:S01]  /*6f50*/  SHF.L.U32 R84, R99, 0x10, RZ ;  /* 0x0000001063547819 */ /* 0x000fe200000006ff */
[----:B------:R-:W-:Y:S01]  /*6f60*/  IMAD R22, R85, R82, R22 ;  /* 0x0000005255167224 */ /* 0x000fe200078e0216 */
[----:B------:R-:W-:Y:S01]  /*6f70*/  SHF.L.U32 R85, R98, 0x8, RZ ;  /* 0x0000000862557819 */ /* 0x000fe200000006ff */
[C---:B------:R-:W-:Y:S01]  /*6f80*/  IMAD R24, R78.reuse, R28, RZ ;  /* 0x0000001c4e187224 */ /* 0x040fe200078e02ff */
[----:B------:R-:W-:Y:S01]  /*6f90*/  SHF.R.S32.HI R83, RZ, 0x18, R83 ;  /* 0x00000018ff537819 */ /* 0x000fe20000011453 */
[----:B------:R-:W-:Y:S01]  /*6fa0*/  IMAD R25, R78, R29, RZ ;  /* 0x0000001d4e197224 */ /* 0x000fe200078e02ff */
[----:B------:R-:W-:Y:S01]  /*6fb0*/  SHF.R.S32.HI R84, RZ, 0x18, R84 ;  /* 0x00000018ff547819 */ /* 0x000fe20000011454 */
[----:B------:R-:W-:Y:S01]  /*6fc0*/  IMAD R27, R86, R82, R27 ;  /* 0x00000052561b7224 */ /* 0x000fe200078e021b */
[----:B------:R-:W-:Y:S01]  /*6fd0*/  SHF.R.S32.HI R85, RZ, 0x18, R85 ;  /* 0x00000018ff557819 */ /* 0x000fe20000011455 */
[C---:B------:R-:W-:Y:S01]  /*6fe0*/  IMAD R26, R78.reuse, R30, RZ ;  /* 0x0000001e4e1a7224 */ /* 0x040fe200078e02ff */
[----:B------:R-:W-:Y:S01]  /*6ff0*/  SHF.R.S32.HI R86, RZ, 0x18, R99 ;  /* 0x00000018ff567819 */ /* 0x000fe20000011463 */
[----:B------:R-:W-:Y:S01]  /*7000*/  IMAD R24, R81, R82, R24 ;  /* 0x0000005251187224 */ /* 0x000fe200078e0218 */
[----:B------:R-:W-:Y:S01]  /*7010*/  I2IP.S8.S32.SAT R101, R27, R22, RZ ;  /* 0x000000161b657239 */ /* 0x000fe200000014ff */
[----:B------:R-:W-:Y:S01]  /*7020*/  IMAD R25, R83, R82, R25 ;  /* 0x0000005253197224 */ /* 0x000fe200078e0219 */
[----:B------:R-:W-:Y:S01]  /*7030*/  SHF.R.S32.HI R81, RZ, 0x18, R98 ;  /* 0x00000018ff517819 */ /* 0x000fe20000011462 */
[C---:B------:R-:W-:Y:S01]  /*7040*/  IMAD R31, R78.reuse, R31, RZ ;  /* 0x0000001f4e1f7224 */ /* 0x040fe200078e02ff */
[----:B------:R-:W-:Y:S01]  /*7050*/  I2IP.S8.S32.SAT R101, R21, R20, R101 ;  /* 0x0000001415657239 */ /* 0x000fe20000001465 */
[----:B------:R-:W-:Y:S01]  /*7060*/  IMAD R26, R85, R82, R26 ;  /* 0x00000052551a7224 */ /* 0x000fe200078e021a */
[C---:B------:R-:W-:Y:S01]  /*7070*/  PRMT R83, R99.reuse, 0x8880, RZ ;  /* 0x0000888063537816 */ /* 0x040fe200000000ff */
[C---:B------:R-:W-:Y:S01]  /*7080*/  IMAD R28, R78.reuse, R32, RZ ;  /* 0x000000204e1c7224 */ /* 0x040fe200078e02ff */
[----:B------:R-:W-:Y:S01]  /*7090*/  SHF.L.U32 R85, R99, 0x8, RZ ;  /* 0x0000000863557819 */ /* 0x000fe200000006ff */
[C---:B------:R-:W-:Y:S02]  /*70a0*/  IMAD R29, R78.reuse, R33, RZ ;  /* 0x000000214e1d7224 */ /* 0x040fe400078e02ff */
[----:B------:R-:W-:Y:S01]  /*70b0*/  IMAD R31, R81, R82, R31 ;  /* 0x00000052511f7224 */ /* 0x000fe200078e021f */
[----:B------:R-:W-:Y:S01]  /*70c0*/  SHF.R.S32.HI R85, RZ, 0x18, R85 ;  /* 0x00000018ff557819 */ /* 0x000fe20000011455 */
[----:B------:R-:W-:Y:S01]  /*70d0*/  IMAD R30, R78, R34, RZ ;  /* 0x000000224e1e7224 */ /* 0x000fe200078e02ff */
[----:B------:R-:W-:Y:S01]  /*70e0*/  PRMT R81, R104, 0x8880, RZ ;  /* 0x0000888068517816 */ /* 0x000fe200000000ff */
[----:B------:R-:W-:Y:S01]  /*70f0*/  IMAD R28, R83, R82, R28 ;  /* 0x00000052531c7224 */ /* 0x000fe200078e021c */
[----:B------:R-:W-:Y:S01]  /*7100*/  I2IP.S8.S32.SAT R102, R31, R26, RZ ;  /* 0x0000001a1f667239 */ /* 0x000fe200000014ff */
[----:B------:R-:W-:Y:S01]  /*7110*/  IMAD R29, R84, R82, R29 ;  /* 0x00000052541d7224 */ /* 0x000fe200078e021d */
[----:B------:R-:W-:Y:S01]  /*7120*/  SHF.L.U32 R83, R104, 0x10, RZ ;  /* 0x0000001068537819 */ /* 0x000fe200000006ff */
[----:B------:R-:W-:Y:S01]  /*7130*/  IMAD R35, R78, R35, RZ ;  /* 0x000000234e237224 */ /* 0x000fe200078e02ff */
[----:B------:R-:W-:Y:S01]  /*7140*/  I2IP.S8.S32.SAT R102, R25, R24, R102 ;  /* 0x0000001819667239 */ /* 0x000fe20000001466 */
[----:B------:R-:W-:Y:S01]  /*7150*/  IMAD R30, R85, R82, R30 ;  /* 0x00000052551e7224 */ /* 0x000fe200078e021e */
[----:B------:R-:W-:Y:S01]  /*7160*/  SHF.L.U32 R85, R104, 0x8, RZ ;  /* 0x0000000868557819 */ /* 0x000fe200000006ff */
[C---:B------:R-:W-:Y:S01]  /*7170*/  IMAD R32, R78.reuse, R36, RZ ;  /* 0x000000244e207224 */ /* 0x040fe200078e02ff */
[----:B------:R-:W-:Y:S01]  /*7180*/  SHF.R.S32.HI R83, RZ, 0x18, R83 ;  /* 0x00000018ff537819 */ /* 0x000fe20000011453 */
[----:B------:R-:W-:Y:S01]  /*7190*/  IMAD R33, R78, R37, RZ ;  /* 0x000000254e217224 */ /* 0x000fe200078e02ff */
[----:B------:R-:W-:Y:S01]  /*71a0*/  SHF.R.S32.HI R85, RZ, 0x18, R85 ;  /* 0x00000018ff557819 */ /* 0x000fe20000011455 */
[----:B------:R-:W-:Y:S01]  /*71b0*/  IMAD R35, R86, R82, R35 ;  /* 0x0000005256237224 */ /* 0x000fe200078e0223 */
[----:B------:R-:W-:Y:S01]  /*71c0*/  PRMT R84, R105, 0x8880, RZ ;  /* 0x0000888069547816 */ /* 0x000fe200000000ff */
[----:B------:R-:W-:Y:S01]  /*71d0*/  IMAD R34, R78, R38, RZ ;  /* 0x000000264e227224 */ /* 0x000fe200078e02ff */
[----:B------:R-:W-:Y:S01]  /*71e0*/  SHF.L.U32 R86, R108, 0x10, RZ ;  /* 0x000000106c567819 */ /* 0x000fe200000006ff */
[----:B------:R-:W-:Y:S01]  /*71f0*/  IMAD R32, R81, R82, R32 ;  /* 0x0000005251207224 */ /* 0x000fe200078e0220 */
[----:B------:R-:W-:Y:S01]  /*7200*/  SHF.R.S32.HI R81, RZ, 0x18, R104 ;  /* 0x00000018ff517819 */ /* 0x000fe20000011468 */
[C---:B------:R-:W-:Y:S01]  /*7210*/  IMAD R39, R78.reuse, R39, RZ ;  /* 0x000000274e277224 */ /* 0x040fe200078e02ff */
[----:B------:R-:W-:Y:S01]  /*7220*/  I2IP.S8.S32.SAT R103, R35, R30, RZ ;  /* 0x0000001e23677239 */ /* 0x000fe200000014ff */
[-C--:B------:R-:W-:Y:S02]  /*7230*/  IMAD R33, R83, R82.reuse, R33 ;  /* 0x0000005253217224 */ /* 0x080fe400078e0221 */
[----:B------:R-:W-:Y:S01]  /*7240*/  IMAD R34, R85, R82, R34 ;  /* 0x0000005255227224 */ /* 0x000fe200078e0222 */
[----:B------:R-:W-:Y:S01]  /*7250*/  I2IP.S8.S32.SAT R103, R29, R28, R103 ;  /* 0x0000001c1d677239 */ /* 0x000fe20000001467 */
[C---:B------:R-:W-:Y:S01]  /*7260*/  IMAD.U32 R83, R105.reuse, 0x10000, RZ ;  /* 0x0001000069537824 */ /* 0x040fe200078e00ff */
[----:B------:R-:W-:Y:S01]  /*7270*/  SHF.L.U32 R85, R105, 0x8, RZ ;  /* 0x0000000869557819 */ /* 0x000fe200000006ff */
[----:B------:R-:W-:Y:S01]  /*7280*/  IMAD R39, R81, R82, R39 ;  /* 0x0000005251277224 */ /* 0x000fe200078e0227 */
[----:B------:R-:W-:Y:S01]  /*7290*/  MOV R81, R84 ;  /* 0x0000005400517202 */ /* 0x000fe20000000f00 */
[C---:B------:R-:W-:Y:S01]  /*72a0*/  IMAD R36, R78.reuse, R40, RZ ;  /* 0x000000284e247224 */ /* 0x040fe200078e02ff */
[----:B------:R-:W-:Y:S01]  /*72b0*/  SHF.R.S32.HI R83, RZ, 0x18, R83 ;  /* 0x00000018ff537819 */ /* 0x000fe20000011453 */
[C---:B------:R-:W-:Y:S01]  /*72c0*/  IMAD R37, R78.reuse, R41, RZ ;  /* 0x000000294e257224 */ /* 0x040fe200078e02ff */
[----:B------:R-:W-:Y:S01]  /*72d0*/  SHF.R.S32.HI R85, RZ, 0x18, R85 ;  /* 0x00000018ff557819 */ /* 0x000fe20000011455 */
[C---:B------:R-:W-:Y:S01]  /*72e0*/  IMAD R38, R78.reuse, R42, RZ ;  /* 0x0000002a4e267224 */ /* 0x040fe200078e02ff */
[----:B------:R1:W-:Y:S01]  /*72f0*/  STS.128 [R175+0x4200], R100 ;  /* 0x00420064af007388 */ /* 0x0003e20000000c00 */
[----:B------:R-:W-:Y:S01]  /*7300*/  IMAD R36, R81, R82, R36 ;  /* 0x0000005251247224 */ /* 0x000fe200078e0224 */
[----:B------:R-:W-:Y:S01]  /*7310*/  I2IP.S8.S32.SAT R112, R39, R34, RZ ;  /* 0x0000002227707239 */ /* 0x000fe200000014ff */
[-C--:B------:R-:W-:Y:S01]  /*7320*/  IMAD R37, R83, R82.reuse, R37 ;  /* 0x0000005253257224 */ /* 0x080fe200078e0225 */
[----:B------:R-:W-:Y:S01]  /*7330*/  SHF.R.S32.HI R84, RZ, 0x18, R105 ;  /* 0x00000018ff547819 */ /* 0x000fe20000011469 */
[----:B------:R-:W-:Y:S01]  /*7340*/  IMAD R43, R78, R43, RZ ;  /* 0x0000002b4e2b7224 */ /* 0x000fe200078e02ff */
[C---:B------:R-:W-:Y:S01]  /*7350*/  SHF.L.U32 R83, R106.reuse, 0x10, RZ ;  /* 0x000000106a537819 */ /* 0x040fe200000006ff */
[----:B------:R-:W-:Y:S01]  /*7360*/  IMAD R38, R85, R82, R38 ;  /* 0x0000005255267224 */ /* 0x000fe200078e0226 */
[----:B------:R-:W-:Y:S01]  /*7370*/  PRMT R81, R106, 0x8880, RZ ;  /* 0x000088806a517816 */ /* 0x000fe200000000ff */
[----:B------:R-:W-:Y:S01]  /*7380*/  IMAD R40, R78, R44, RZ ;  /* 0x0000002c4e287224 */ /* 0x000fe200078e02ff */
[----:B------:R-:W-:Y:S01]  /*7390*/  SHF.L.U32 R85, R106, 0x8, RZ ;  /* 0x000000086a557819 */ /* 0x000fe200000006ff */
[----:B------:R-:W-:Y:S01]  /*73a0*/  IMAD R41, R78, R45, RZ ;  /* 0x0000002d4e297224 */ /* 0x000fe200078e02ff */
[----:B------:R-:W-:Y:S01]  /*73b0*/  SHF.R.S32.HI R83, RZ, 0x18, R83 ;  /* 0x00000018ff537819 */ /* 0x000fe20000011453 */
[----:B------:R-:W-:Y:S01]  /*73c0*/  IMAD R43, R84, R82, R43 ;  /* 0x00000052542b7224 */ /* 0x000fe200078e022b */
[----:B------:R-:W-:Y:S01]  /*73d0*/  SHF.R.S32.HI R85, RZ, 0x18, R85 ;  /* 0x00000018ff557819 */ /* 0x000fe20000011455 */
[C---:B------:R-:W-:Y:S01]  /*73e0*/  IMAD R42, R78.reuse, R46, RZ ;  /* 0x0000002e4e2a7224 */ /* 0x040fe200078e02ff */
[----:B------:R-:W-:Y:S01]  /*73f0*/  I2IP.S8.S32.SAT R112, R33, R32, R112 ;  /* 0x0000002021707239 */ /* 0x000fe20000001470 */
[----:B------:R-:W-:Y:S01]  /*7400*/  IMAD R40, R81, R82, R40 ;  /* 0x0000005251287224 */ /* 0x000fe200078e0228 */
[----:B------:R-:W-:Y:S01]  /*7410*/  SHF.R.S32.HI R84, RZ, 0x18, R106 ;  /* 0x00000018ff547819 */ /* 0x000fe2000001146a */
[----:B------:R-:W-:Y:S01]  /*7420*/  IMAD R47, R78, R47, RZ ;  /* 0x0000002f4e2f7224 */ /* 0x000fe200078e02ff */
[----:B------:R-:W-:Y:S01]  /*7430*/  I2IP.S8.S32.SAT R113, R43, R38, RZ ;  /* 0x000000262b717239 */ /* 0x000fe200000014ff */
[-C--:B------:R-:W-:Y:S01]  /*7440*/  IMAD R41, R83, R82.reuse, R41 ;  /* 0x0000005253297224 */ /* 0x080fe200078e0229 */
[----:B------:R-:W-:Y:S01]  /*7450*/  PRMT R81, R107, 0x8880, RZ ;  /* 0x000088806b517816 */ /* 0x000fe200000000ff */
[-C--:B------:R-:W-:Y:S01]  /*7460*/  IMAD R42, R85, R82.reuse, R42 ;  /* 0x00000052552a7224 */ /* 0x080fe200078e022a */
[----:B------:R-:W-:Y:S01]  /*7470*/  SHF.L.U32 R83, R107, 0x10, RZ ;  /* 0x000000106b537819 */ /* 0x000fe200000006ff */
[----:B------:R-:W-:Y:S01]  /*7480*/  IMAD R47, R84, R82, R47 ;  /* 0x00000052542f7224 */ /* 0x000fe200078e022f */
[----:B------:R-:W-:Y:S01]  /*7490*/  I2IP.S8.S32.SAT R113, R37, R36, R113 ;  /* 0x0000002425717239 */ /* 0x000fe20000001471 */
[C---:B------:R-:W-:Y:S01]  /*74a0*/  IMAD R44, R78.reuse, R48, RZ ;  /* 0x000000304e2c7224 */ /* 0x040fe200078e02ff */
[----:B------:R-:W-:Y:S01]  /*74b0*/  SHF.R.S32.HI R83, RZ, 0x18, R83 ;  /* 0x00000018ff537819 */ /* 0x000fe20000011453 */
[----:B------:R-:W-:Y:S01]  /*74c0*/  IMAD.SHL.U32 R84, R107, 0x100, RZ ;  /* 0x000001006b547824 */ /* 0x000fe200078e00ff */
[----:B------:R-:W-:Y:S01]  /*74d0*/  I2IP.S8.S32.SAT R114, R47, R42, RZ ;  /* 0x0000002a2f727239 */ /* 0x000fe200000014ff */
[----:B------:R-:W-:Y:S01]  /*74e0*/  IMAD R45, R78, R49, RZ ;  /* 0x000000314e2d7224 */ /* 0x000fe200078e02ff */
[----:B------:R-:W-:Y:S01]  /*74f0*/  PRMT R85, R108, 0x8880, RZ ;  /* 0x000088806c557816 */ /* 0x000fe200000000ff */
[----:B------:R-:W-:Y:S01]  /*7500*/  IMAD R44, R81, R82, R44 ;  /* 0x00000052512c7224 */ /* 0x000fe200078e022c */
[----:B------:R-:W-:Y:S01]  /*7510*/  SHF.R.S32.HI R81, RZ, 0x18, R84 ;  /* 0x00000018ff517819 */ /* 0x000fe20000011454 */
[C---:B------:R-:W-:Y:S01]  /*7520*/  IMAD R46, R78.reuse, R50, RZ ;  /* 0x000000324e2e7224 */ /* 0x040fe200078e02ff */
[----:B------:R-:W-:Y:S01]  /*7530*/  I2IP.S8.S32.SAT R114, R41, R40, R114 ;  /* 0x0000002829727239 */ /* 0x000fe20000001472 */
[----:B------:R-:W-:Y:S01]  /*7540*/  IMAD R45, R83, R82, R45 ;  /* 0x00000052532d7224 */ /* 0x000fe200078e022d */
[----:B------:R-:W-:Y:S01]  /*7550*/  SHF.R.S32.HI R83, RZ, 0x18, R107 ;  /* 0x00000018ff537819 */ /* 0x000fe2000001146b */
[----:B------:R-:W-:Y:S01]  /*7560*/  IMAD R51, R78, R51, RZ ;  /* 0x000000334e337224 */ /* 0x000fe200078e02ff */
[----:B------:R-:W-:Y:S01]  /*7570*/  SHF.L.U32 R84, R108, 0x8, RZ ;  /* 0x000000086c547819 */ /* 0x000fe200000006ff */
[C---:B------:R-:W-:Y:S02]  /*7580*/  IMAD R48, R78.reuse, R52, RZ ;  /* 0x000000344e307224 */ /* 0x040fe400078e02ff */
[-C--:B------:R-:W-:Y:S01]  /*7590*/  IMAD R46, R81, R82.reuse, R46 ;  /* 0x00000052512e7224 */ /* 0x080fe200078e022e */
[----:B------:R-:W-:Y:S01]  /*75a0*/  SHF.R.S32.HI R81, RZ, 0x18, R86 ;  /* 0x00000018ff517819 */ /* 0x000fe20000011456 */
[C---:B------:R-:W-:Y:S01]  /*75b0*/  IMAD R49, R78.reuse, R53, RZ ;  /* 0x000000354e317224 */ /* 0x040fe200078e02ff */
[----:B------:R-:W-:Y:S01]  /*75c0*/  SHF.R.S32.HI R86, RZ, 0x18, R111 ;  /* 0x00000018ff567819 */ /* 0x000fe2000001146f */
[----:B------:R-:W-:Y:S01]  /*75d0*/  IMAD R51, R83, R82, R51 ;  /* 0x0000005253337224 */ /* 0x000fe200078e0233 */
[----:B------:R-:W-:Y:S01]  /*75e0*/  SHF.R.S32.HI R83, RZ, 0x18, R84 ;  /* 0x00000018ff537819 */ /* 0x000fe20000011454 */
[C---:B------:R-:W-:Y:S01]  /*75f0*/  IMAD R50, R78.reuse, R54, RZ ;  /* 0x000000364e327224 */ /* 0x040fe200078e02ff */
[----:B------:R-:W-:Y:S01]  /*7600*/  SHF.R.S32.HI R84, RZ, 0x18, R108 ;  /* 0x00000018ff547819 */ /* 0x000fe2000001146c */
[----:B------:R-:W-:Y:S01]  /*7610*/  IMAD R48, R85, R82, R48 ;  /* 0x0000005255307224 */ /* 0x000fe200078e0230 */
[----:B------:R-:W-:Y:S01]  /*7620*/  I2IP.S8.S32.SAT R115, R51, R46, RZ ;  /* 0x0000002e33737239 */ /* 0x000fe200000014ff */
[C---:B------:R-:W-:Y:S01]  /*7630*/  IMAD R55, R78.reuse, R55, RZ ;  /* 0x000000374e377224 */ /* 0x040fe200078e02ff */
[----:B------:R-:W-:Y:S01]  /*7640*/  SHF.L.U32 R85, R109, 0x10, RZ ;  /* 0x000000106d557819 */ /* 0x000fe200000006ff */
[----:B------:R-:W-:Y:S01]  /*7650*/  IMAD R49, R81, R82, R49 ;  /* 0x0000005251317224 */ /* 0x000fe200078e0231 */
[----:B------:R-:W-:Y:S01]  /*7660*/  PRMT R81, R109, 0x8880, RZ ;  /* 0x000088806d517816 */ /* 0x000fe200000000ff */
[----:B------:R-:W-:Y:S01]  /*7670*/  IMAD R52, R78, R56, RZ ;  /* 0x000000384e347224 */ /* 0x000fe200078e02ff */
[----:B------:R-:W-:Y:S01]  /*7680*/  I2IP.S8.S32.SAT R115, R45, R44, R115 ;  /* 0x0000002c2d737239 */ /* 0x000fe20000001473 */
[-C--:B------:R-:W-:Y:S01]  /*7690*/  IMAD R50, R83, R82.reuse, R50 ;  /* 0x0000005253327224 */ /* 0x080fe200078e0232 */
[----:B------:R-:W-:Y:S01]  /*76a0*/  SHF.R.S32.HI R83, RZ, 0x18, R85 ;  /* 0x00000018ff537819 */ /* 0x000fe20000011455 */
[-C--:B------:R-:W-:Y:S01]  /*76b0*/  IMAD R55, R84, R82.reuse, R55 ;  /* 0x0000005254377224 */ /* 0x080fe200078e0237 */
[----:B------:R-:W-:Y:S01]  /*76c0*/  PRMT R85, R110, 0x8880, RZ ;  /* 0x000088806e557816 */ /* 0x000fe200000000ff */
[----:B------:R-:W-:Y:S01]  /*76d0*/  IMAD R52, R81, R82, R52 ;  /* 0x0000005251347224 */ /* 0x000fe200078e0234 */
[----:B------:R-:W-:Y:S01]  /*76e0*/  SHF.L.U32 R81, R109, 0x8, RZ ;  /* 0x000000086d517819 */ /* 0x000fe200000006ff */
[C---:B------:R-:W-:Y:S01]  /*76f0*/  IMAD R53, R78.reuse, R57, RZ ;  /* 0x000000394e357224 */ /* 0x040fe200078e02ff */
[----:B------:R1:W-:Y:S01]  /*7700*/  STS.128 [R174+0x4200], R112 ;  /* 0x00420070ae007388 */ /* 0x0003e20000000c00 */
[----:B------:R-:W-:Y:S01]  /*7710*/  IMAD R54, R78, R58, RZ ;  /* 0x0000003a4e367224 */ /* 0x000fe200078e02ff */
[----:B------:R-:W-:Y:S01]  /*7720*/  SHF.R.S32.HI R81, RZ, 0x18, R81 ;  /* 0x00000018ff517819 */ /* 0x000fe20000011451 */
[----:B------:R-:W-:Y:S01]  /*7730*/  IMAD R53, R83, R82, R53 ;  /* 0x0000005253357224 */ /* 0x000fe200078e0235 */
[----:B------:R-:W-:Y:S01]  /*7740*/  SHF.L.U32 R84, R110, 0x10, RZ ;  /* 0x000000106e547819 */ /* 0x000fe200000006ff */
[C---:B------:R-:W-:Y:S01]  /*7750*/  IMAD R59, R78.reuse, R59, RZ ;  /* 0x0000003b4e3b7224 */ /* 0x040fe200078e02ff */
[----:B------:R-:W-:Y:S01]  /*7760*/  SHF.R.S32.HI R83, RZ, 0x18, R109 ;  /* 0x00000018ff537819 */ /* 0x000fe2000001146d */
[C---:B------:R-:W-:Y:S01]  /*7770*/  IMAD R56, R78.reuse, R60, RZ ;  /* 0x0000003c4e387224 */ /* 0x040fe200078e02ff */
[----:B------:R-:W-:Y:S01]  /*7780*/  I2IP.S8.S32.SAT R120, R55, R50, RZ ;  /* 0x0000003237787239 */ /* 0x000fe200000014ff */
[----:B------:R-:W-:Y:S01]  /*7790*/  IMAD R54, R81, R82, R54 ;  /* 0x0000005251367224 */ /* 0x000fe200078e0236 */
[----:B------:R-:W-:Y:S01]  /*77a0*/  SHF.R.S32.HI R84, RZ, 0x18, R84 ;  /* 0x00000018ff547819 */ /* 0x000fe20000011454 */
[----:B------:R-:W-:Y:S01]  /*77b0*/  IMAD R57, R78, R61, RZ ;  /* 0x0000003d4e397224 */ /* 0x000fe200078e02ff */
[----:B------:R-:W-:Y:S01]  /*77c0*/  I2IP.S8.S32.SAT R120, R49, R48, R120 ;  /* 0x0000003031787239 */ /* 0x000fe20000001478 */
[-C--:B------:R-:W-:Y:S01]  /*77d0*/  IMAD R59, R83, R82.reuse, R59 ;  /* 0x00000052533b7224 */ /* 0x080fe200078e023b */
[----:B------:R-:W-:Y:S01]  /*77e0*/  PRMT R83, R111, 0x8880, RZ ;  /* 0x000088806f537816 */ /* 0x000fe200000000ff */
[-C--:B------:R-:W-:Y:S01]  /*77f0*/  IMAD R56, R85, R82.reuse, R56 ;  /* 0x0000005255387224 */ /* 0x080fe200078e0238 */
[----:B------:R-:W-:Y:S01]  /*7800*/  SHF.R.S32.HI R81, RZ, 0x18, R110 ;  /* 0x00000018ff517819 */ /* 0x000fe2000001146e */
[----:B------:R-:W-:Y:S01]  /*7810*/  IMAD R57, R84, R82, R57 ;  /* 0x0000005254397224 */ /* 0x000fe200078e0239 */
[----:B------:R-:W-:Y:S01]  /*7820*/  I2IP.S8.S32.SAT R121, R59, R54, RZ ;  /* 0x000000363b797239 */ /* 0x000fe200000014ff */
[C---:B------:R-:W-:Y:S01]  /*7830*/  IMAD R58, R78.reuse, R62, RZ ;  /* 0x0000003e4e3a7224 */ /* 0x040fe200078e02ff */
[C---:B------:R-:W-:Y:S01]  /*7840*/  SHF.L.U32 R85, R111.reuse, 0x8, RZ ;  /* 0x000000086f557819 */ /* 0x040fe200000006ff */
[----:B------:R-:W-:Y:S01]  /*7850*/  IMAD.U32 R84, R111, 0x10000, RZ ;  /* 0x000100006f547824 */ /* 0x000fe200078e00ff */
[----:B------:R-:W-:Y:S01]  /*7860*/  I2IP.S8.S32.SAT R121, R53, R52, R121 ;  /* 0x0000003435797239 */ /* 0x000fe20000001479 */
[C---:B------:R-:W-:Y:S01]  /*7870*/  IMAD R63, R78.reuse, R63, RZ ;  /* 0x0000003f4e3f7224 */ /* 0x040fe200078e02ff */
[----:B------:R-:W-:Y:S01]  /*7880*/  SHF.R.S32.HI R85, RZ, 0x18, R85 ;  /* 0x00000018ff557819 */ /* 0x000fe20000011455 */
[C---:B------:R-:W-:Y:S01]  /*7890*/  IMAD R60, R78.reuse, R64, RZ ;  /* 0x000000404e3c7224 */ /* 0x040fe200078e02ff */
[----:B------:R-:W-:Y:S01]  /*78a0*/  SHF.R.S32.HI R84, RZ, 0x18, R84 ;  /* 0x00000018ff547819 */ /* 0x000fe20000011454 */
[-C--:B------:R-:W-:Y:S02]  /*78b0*/  IMAD R58, R87, R82.reuse, R58 ;  /* 0x00000052573a7224 */ /* 0x080fe400078e023a */
[C---:B------:R-:W-:Y:S02]  /*78c0*/  IMAD R61, R78.reuse, R65, RZ ;  /* 0x000000414e3d7224 */ /* 0x040fe400078e02ff */
[-C--:B------:R-:W-:Y:S02]  /*78d0*/  IMAD R63, R81, R82.reuse, R63 ;  /* 0x00000052513f7224 */ /* 0x080fe400078e023f */
[----:B------:R-:W-:Y:S02]  /*78e0*/  IMAD R60, R83, R82, R60 ;  /* 0x00000052533c7224 */ /* 0x000fe400078e023c */
[----:B------:R-:W-:Y:S01]  /*78f0*/  IMAD R62, R78, R66, RZ ;  /* 0x000000424e3e7224 */ /* 0x000fe200078e02ff */
[----:B------:R-:W-:Y:S01]  /*7900*/  I2IP.S8.S32.SAT R122, R63, R58, RZ ;  /* 0x0000003a3f7a7239 */ /* 0x000fe200000014ff */
[----:B------:R-:W-:Y:S02]  /*7910*/  IMAD R61, R84, R82, R61 ;  /* 0x00000052543d7224 */ /* 0x000fe400078e023d */
[----:B------:R-:W-:Y:S01]  /*7920*/  IMAD R67, R78, R67, RZ ;  /* 0x000000434e437224 */ /* 0x000fe200078e02ff */
[----:B------:R-:W-:Y:S01]  /*7930*/  I2IP.S8.S32.SAT R122, R57, R56, R122 ;  /* 0x00000038397a7239 */ /* 0x000fe2000000147a */
[-C--:B------:R-:W-:Y:S02]  /*7940*/  IMAD R62, R85, R82.reuse, R62 ;  /* 0x00000052553e7224 */ /* 0x080fe400078e023e */
[----:B------:R-:W-:Y:S05]  /*7950*/  IMAD R67, R86, R82, R67 ;  /* 0x0000005256437224 */ /* 0x000fea00078e0243 */
[----:B------:R-:W-:Y:S04]  /*7960*/  I2IP.S8.S32.SAT R123, R67, R62, RZ ;  /* 0x0000003e437b7239 */ /* 0x000fe800000014ff */
[----:B------:R-:W-:Y:S05]  /*7970*/  I2IP.S8.S32.SAT R123, R61, R60, R123 ;  /* 0x0000003c3d7b7239 */ /* 0x000fea000000147b */
[----:B------:R1:W-:Y:S01]  /*7980*/  STS.128 [R173+0x4200], R120 ;  /* 0x00420078ad007388 */ /* 0x0003e20000000c00 */
[----:B------:R-:W-:Y:S01]  /*7990*/  @!PT LDS RZ, [RZ] ;  /* 0x00000000fffff984 */ /* 0x000fe20000000800 */
[----:B------:R-:W-:Y:S01]  /*79a0*/  @!PT LDS RZ, [RZ] ;  /* 0x00000000fffff984 */ /* 0x000fe20000000800 */
[----:B------:R-:W-:Y:S01]  /*79b0*/  @!PT LDS RZ, [RZ] ;  /* 0x00000000fffff984 */ /* 0x000fe20000000800 */
[----:B------:R-:W-:Y:S01]  /*79c0*/  @!PT LDS RZ, [RZ] ;  /* 0x00000000fffff984 */ /* 0x000fe20000000800 */
[----:B------:R2:W-:Y:S07]  /*79d0*/  MEMBAR.ALL.CTA ;  /* 0x0000000000007992 */ /* 0x0005ee0000008000 */
[----:B--2---:R-:W2:Y:S02]  /*79e0*/  FENCE.VIEW.ASYNC.S ;  /* 0x00000000000073c6 */ /* 0x004ea40000000000 */
[----:B--2---:R-:W-:Y:S06]  /*79f0*/  BAR.SYNC.DEFER_BLOCKING 0x1, 0x80 ;  /* 0x0042000000007b1d */ /* 0x004fec0000010000 */
[----:B------:R-:W-:Y:S05]  /*7a00*/  @P0 BRA `(.L_x_126) ;  /* 0x0000000000280947 */ /* 0x000fea0003800000 */
[----:B------:R-:W-:Y:S02]  /*7a10*/  UIADD3 UR4, UPT, UPT, UR49, 0x4200, URZ ;  /* 0x0000420031047890 */ /* 0x000fe4000fffe0ff */
[----:B------:R-:W-:Y:S01]  /*7a20*/  UIADD3 UR6, UP0, UPT, UR52, 0x680, URZ ;  /* 0x0000068034067890 */ /* 0x000fe2000ff1e0ff */
[----:B------:R-:W-:Y:S03]  /*7a30*/  UMOV UR43, UR36 ;  /* 0x00000024002b7c82 */ /* 0x000fe60008000000 */
[----:B------:R-:W-:Y:S01]  /*7a40*/  MOV R168, UR4 ;  /* 0x0000000400a87c02 */ /* 0x000fe20008000f00 */
[----:B------:R-:W-:Y:S03]  /*7a50*/  UIADD3.X UR7, UPT, UPT, URZ, UR53, URZ, UP0, !UPT ;  /* 0x00000035ff077290 */ /* 0x000fe600087fe4ff */
[----:B------:R-:W-:Y:S11]  /*7a60*/  R2UR UR40, R168 ;  /* 0x00000000a82872ca */ /* 0x000ff600000e0000 */
[----:B------:R-:W-:Y:S02]  /*7a70*/  @!UPT UIADD3 URZ, UPT, UPT, URZ, URZ, URZ ;  /* 0x000000fffffff290 */ /* 0x000fe4000fffe0ff */
[----:B------:R2:W-:Y:S01]  /*7a80*/  UTMASTG.3D [UR40], [UR6] ;  /* 0x00000028060073b5 */ /* 0x0005e20008010000 */
[----:B------:R0:W-:Y:S01]  /*7a90*/  UTMACMDFLUSH ;  /* 0x00000000000079b7 */ /* 0x0001e20000000000 */
[----:B--2---:R-:W-:Y:S04]  /*7aa0*/  DEPBAR.LE SB0, 0x1 ;  /* 0x000080400000791a */ /* 0x004fe80000000000 */
.L_x_126:
[----:B------:R-:W-:Y:S05]  /*7ab0*/  BSYNC.RECONVERGENT B0 ;  /* 0x0000000000007941 */ /* 0x000fea0003800200 */
.L_x_125:
[----:B------:R-:W-:Y:S06]  /*7ac0*/  BAR.SYNC.DEFER_BLOCKING 0x1, 0x80 ;  /* 0x0042000000007b1d */ /* 0x000fec0000010000 */
[----:B------:R-:W2:Y:S01]  /*7ad0*/  @P6 SYNCS.PHASECHK.TRANS64.TRYWAIT P0, [R124+URZ+0x100], R125 ;  /* 0x0001007d7c0065a7 */ /* 0x000ea200080011ff */
[----:B------:R-:W-:Y:S01]  /*7ae0*/  BSSY B1, `(.L_x_127) ;  /* 0x0000023000017945 */ /* 0x000fe20003800000 */
[----:B--2---:R-:W-:Y:S03]  /*7af0*/  @P6 SEL R116, RZ, 0x1, !P0 ;  /* 0x00000001ff746807 */ /* 0x004fe60004000000 */
[----:B------:R-:W-:Y:S05]  /*7b00*/  @!P6 BRA `(.L_x_128) ;  /* 0x000000000080e947 */ /* 0x000fea0003800000 */
[----:B------:R-:W-:Y:S01]  /*7b10*/  ISETP.NE.AND P1, PT, R117, RZ, PT ;  /* 0x000000ff7500720c */ /* 0x000fe20003f25270 */
[----:B------:R-:W-:Y:S01]  /*7b20*/  BSSY B0, `(.L_x_129) ;  /* 0x000000a000007945 */ /* 0x000fe20003800000 */
[----:B------:R-:W-:Y:S11]  /*7b30*/  ISETP.NE.AND P0, PT, R116, RZ, PT ;  /* 0x000000ff7400720c */ /* 0x000ff60003f05270 */
[----:B------:R-:W-:Y:S04]  /*7b40*/  @P1 IMAD R119, R162, 0x2000, R119 ;  /* 0x00002000a2771824 */ /* 0x000fe800078e0277 */
[--C-:B------:R-:W-:Y:S01]  /*7b50*/  @P1 IMAD.IADD R118, R118, 0x1, R119.reuse ;  /* 0x0000000176761824 */ /* 0x100fe200078e0277 */
[----:B------:R-:W-:Y:S01]  /*7b60*/  @P1 IADD3 R2, PT, PT, R167, R119, RZ ;  /* 0x00000077a7021210 */ /* 0x000fe20007ffe0ff */
[----:B------:R-:W-:Y:S01]  /*7b70*/  @P1 IMAD.IADD R0, R166, 0x1, R119 ;  /* 0x00000001a6001824 */ /* 0x000fe200078e0277 */
[----:B------:R-:W-:Y:S06]  /*7b80*/  @P0 BRA `(.L_x_130) ;  /* 0x00000000000c0947 */ /* 0x000fec0003800000 */
[----:B------:R-:W-:Y:S04]  /*7b90*/  SHF.L.U32 R3, R161, 0x1f, RZ ;  /* 0x0000001fa1037819 */ /* 0x000fe800000006ff */
[----:B------:R-:W2:Y:S02]  /*7ba0*/  SYNCS.PHASECHK.TRANS64.TRYWAIT P0, [R124+URZ+0x100], R3 ;  /* 0x000100037c0075a7 */ /* 0x000ea400080011ff */
[----:B--2---:R-:W-:Y:S05]  /*7bb0*/  @!P0 BRA `(.L_x_131) ;  /* 0x0000002400608947 */ /* 0x004fea0003800000 */
.L_x_130:
[----:B------:R-:W-:Y:S05]  /*7bc0*/  BSYNC B0 ;  /* 0x0000000000007941 */ /* 0x000fea0003800000 */
.L_x_129:
[----:B------:R-:W-:Y:S01]  /*7bd0*/  ISETP.NE.AND P0, PT, R117, RZ, PT ;  /* 0x000000ff7500720c */ /* 0x000fe20003f05270 */
[----:B--2---:R-:W-:Y:S02]  /*7be0*/  VIADD R124, R124, 0x110 ;  /* 0x000001107c7c7836 */ /* 0x004fe40000000000 */
[----:B------:R-:W-:Y:S02]  /*7bf0*/  IMAD.U32 R3, RZ, RZ, UR37 ;  /* 0x00000025ff037e24 */ /* 0x000fe4000f8e00ff */
[----:B------:R-:W-:Y:S03]  /*7c00*/  VIADD R162, R162, 0x1 ;  /* 0x00000001a2a27836 */ /* 0x000fe60000000000 */
[----:B------:R-:W-:Y:S05]  /*7c10*/  PRMT R3, R3, 0x654, R124 ;  /* 0x0000065403037816 */ /* 0x000fea000000007c */
[----:B------:R2:W3:Y:S04]  /*7c20*/  @P0 LDS.128 R88, [R119+0x200] ;  /* 0x0002000077580984 */ /* 0x0004e80000000c00 */
[----:B------:R2:W4:Y:S04]  /*7c30*/  @P0 LDS.128 R96, [R2+0x200] ;  /* 0x0002000002600984 */ /* 0x0005280000000c00 */
        /* <DEDUP_REMOVED lines=9> */
[----:B------:R-:W-:Y:S02]  /*7cd0*/  SEL R4, RZ, 0x1, P0 ;  /* 0x00000001ff047807 */ /* 0x000fe40000000000 */
[----:B------:R-:W-:Y:S02]  /*7ce0*/  SEL R162, R162, RZ, P0 ;  /* 0x000000ffa2a27207 */ /* 0x000fe40000000000 */
[----:B------:R-:W-:Y:S01]  /*7cf0*/  LOP3.LUT R161, R161, R4, RZ, 0x3c, !PT ;  /* 0x00000004a1a17212 */ /* 0x000fe200078e3cff */
[----:B-----5:R2:W-:Y:S06]  /*7d00*/  SYNCS.ARRIVE.TRANS64.RED.A1T0 RZ, [R3+URZ], RZ ;  /* 0x000000ff03ff79a7 */ /* 0x0205ec00081004ff */
.L_x_128:
[----:B------:R-:W-:Y:S05]  /*7d10*/  BSYNC B1 ;  /* 0x0000000000017941 */ /* 0x000fea0003800000 */
.L_x_127:
[----:B--2---:R-:W-:Y:S05]  /*7d20*/  VIADD R3, R80, 0x40 ;  /* 0x0000004050037836 */ /* 0x004fea0000000000 */
[----:B------:R-:W-:Y:S04]  /*7d30*/  SHF.R.U32.HI R3, RZ, 0x15, R3 ;  /* 0x00000015ff037819 */ /* 0x000fe80000011603 */
[----:B------:R-:W-:Y:S11]  /*7d40*/  LOP3.LUT P0, RZ, R3, 0x3, R156, 0x48, !PT ;  /* 0x0000000303ff7812 */ /* 0x000ff6000780489c */
[----:B------:R-:W-:Y:S02]  /*7d50*/  @!UPT UIADD3 URZ, UPT, UPT, URZ, URZ, URZ ;  /* 0x000000fffffff290 */ /* 0x000fe4000fffe0ff */
[----:B------:R-:W-:Y:S05]  /*7d60*/  @!P0 BRA `(.L_x_132) ;  /* 0x0000000000408947 */ /* 0x000fea0003800000 */
[----:B------:R-:W2:Y:S01]  /*7d70*/  LDCU.64 UR8, c[0x4][0x70] ;  /* 0x01000e00ff0877ac */ /* 0x000ea20008000a00 */
[----:B------:R-:W-:Y:S01]  /*7d80*/  MOV R3, 0x0 ;  /* 0x0000000000037802 */ /* 0x000fe20000000f00 */
[----:B------:R-:W-:Y:S02]  /*7d90*/  HFMA2 R12, -RZ, RZ, 0, 5.9604644775390625e-08 ;  /* 0x00000001ff0c7431 */ /* 0x000fe400000001ff */
[----:B------:R-:W-:Y:S02]  /*7da0*/  IMAD.MOV.U32 R8, RZ, RZ, 0x192 ;  /* 0x00000192ff087424 */ /* 0x000fe400078e00ff */
[----:B------:R-:W-:Y:S01]  /*7db0*/  IMAD.MOV.U32 R13, RZ, RZ, RZ ;  /* 0x000000ffff0d7224 */ /* 0x000fe200078e00ff */
[----:B------:R-:W5:Y:S01]  /*7dc0*/  LDCU.64 UR6, c[0x4][0x78] ;  /* 0x01000f00ff0677ac */ /* 0x000f620008000a00 */
[----:B------:R-:W1:Y:S01]  /*7dd0*/  LDC.64 R2, c[0x4][R3] ;  /* 0x0100000003027b82 */ /* 0x000e620000000a00 */
[----:B------:R-:W3:Y:S01]  /*7de0*/  LDCU.64 UR4, c[0x4][0x10] ;  /* 0x01000200ff0477ac */ /* 0x000ee20008000a00 */
[----:B--2---:R-:W-:Y:S01]  /*7df0*/  MOV R5, UR9 ;  /* 0x0000000900057c02 */ /* 0x004fe20008000f00 */
[----:B------:R-:W-:Y:S01]  /*7e00*/  IMAD.U32 R4, RZ, RZ, UR8 ;  /* 0x00000008ff047e24 */ /* 0x000fe2000f8e00ff */
[----:B-----5:R-:W-:Y:S01]  /*7e10*/  MOV R7, UR7 ;  /* 0x0000000700077c02 */ /* 0x020fe20008000f00 */
[----:B------:R-:W-:Y:S01]  /*7e20*/  IMAD.U32 R6, RZ, RZ, UR6 ;  /* 0x00000006ff067e24 */ /* 0x000fe2000f8e00ff */
[----:B---3--:R-:W-:Y:S01]  /*7e30*/  MOV R11, UR5 ;  /* 0x00000005000b7c02 */ /* 0x008fe20008000f00 */
[----:B------:R-:W-:Y:S02]  /*7e40*/  IMAD.U32 R10, RZ, RZ, UR4 ;  /* 0x00000004ff0a7e24 */ /* 0x000fe4000f8e00ff */
[----:B------:R-:W-:Y:S07]  /*7e50*/  LEPC R20, `(.L_x_132) ;  /* 0x000000001014794e */ /* 0x000fee0000000000 */
[----:B-1--4-:R-:W-:Y:S05]  /*7e60*/  CALL.ABS.NOINC R2 ;  /* 0x0000000002007343 */ /* 0x012fea0003c00000 */
.L_x_132:
[----:B------:R-:W-:Y:S01]  /*7e70*/  ISETP.NE.AND P0, PT, R169, RZ, PT ;  /* 0x000000ffa900720c */ /* 0x000fe20003f05270 */
[----:B------:R-:W-:Y:S05]  /*7e80*/  WARPSYNC.ALL ;  /* 0x0000000000007948 */ /* 0x000fea0003800000 */
[----:B------:R-:W-:Y:S01]  /*7e90*/  R2UR UR4, R80 ;  /* 0x00000000500472ca */ /* 0x000fe200000e0000 */
[----:B---3--:R-:W-:Y:S01]  /*7ea0*/  IMAD.U32 R141, R90, 0x10000, RZ ;  /* 0x000100005a8d7824 */ /* 0x008fe200078e00ff */
[C---:B------:R-:W-:Y:S01]  /*7eb0*/  SHF.L.U32 R83, R88.reuse, 0x10, RZ ;  /* 0x0000001058537819 */ /* 0x040fe200000006ff */
[----:B----4-:R-:W-:Y:S01]  /*7ec0*/  IMAD.U32 R126, R99, 0x10000, RZ ;  /* 0x00010000637e7824 */ /* 0x010fe200078e00ff */
[----:B------:R-:W-:Y:S01]  /*7ed0*/  PRMT R81, R88, 0x8880, RZ ;  /* 0x0000888058517816 */ /* 0x000fe200000000ff */
[----:B-1----:R-:W-:Y:S01]  /*7ee0*/  IMAD.U32 R115, R108, 0x10000, RZ ;  /* 0x000100006c737824 */ /* 0x002fe200078e00ff */
[----:B------:R-:W-:Y:S01]  /*7ef0*/  SHF.L.U32 R84, R88, 0x8, RZ ;  /* 0x0000000858547819 */ /* 0x000fe200000006ff */
[----:B------:R-:W-:Y:S01]  /*7f00*/  IMAD.SHL.U32 R134, R96, 0x100, RZ ;  /* 0x0000010060867824 */ /* 0x000fe200078e00ff */
[----:B------:R-:W-:Y:S01]  /*7f10*/  SHF.R.S32.HI R83, RZ, 0x18, R83 ;  /* 0x00000018ff537819 */ /* 0x000fe20000011453 */
[----:B------:R-:W-:Y:S01]  /*7f20*/  IMAD.SHL.U32 R119, R105, 0x100, RZ ;  /* 0x0000010069777824 */ /* 0x000fe200078e00ff */
[----:B------:R-:W-:Y:S01]  /*7f30*/  SHF.R.S32.HI R84, RZ, 0x18, R84 ;  /* 0x00000018ff547819 */ /* 0x000fe20000011454 */
[----:B------:R-:W-:Y:S01]  /*7f40*/  IMAD.SHL.U32 R92, R110, 0x100, RZ ;  /* 0x000001006e5c7824 */ /* 0x000fe200078e00ff */
[----:B------:R-:W-:Y:S01]  /*7f50*/  SHF.R.S32.HI R85, RZ, 0x18, R88 ;  /* 0x00000018ff557819 */ /* 0x000fe20000011458 */
[----:B------:R-:W1:Y:S01]  /*7f60*/  LDTM.x64 R4, tmem[UR4+0x40] ;  /* 0x00004004000479ee */ /* 0x000e620008340000 */
[----:B------:R-:W-:Y:S01]  /*7f70*/  PRMT R145, R89, 0x8880, RZ ;  /* 0x0000888059917816 */ /* 0x000fe200000000ff */
[----:B------:R-:W-:Y:S01]  /*7f80*/  NOP ;  /* 0x0000000000007918 */ /* 0x000fe20000000000 */
[----:B------:R-:W-:Y:S01]  /*7f90*/  IADD3 R171, PT, PT, R171, 0x170, RZ ;  /* 0x00000170abab7810 */ /* 0x000fe20007ffe0ff */
[----:B------:R-:W-:Y:S01]  /*7fa0*/  BSSY.RECONVERGENT B0, `(.L_x_133) ;  /* 0x000011b000007945 */ /* 0x000fe20003800200 */
[----:B------:R-:W-:Y:S02]  /*7fb0*/  PRMT R102, R109, 0x8880, RZ ;  /* 0x000088806d667816 */ /* 0x000fe400000000ff */
[----:B------:R-:W-:Y:S02]  /*7fc0*/  LOP3.LUT R171, R171, 0xfefffff8, RZ, 0xc0, !PT ;  /* 0xfefffff8abab7812 */ /* 0x000fe400078ec0ff */
[C---:B------:R-:W-:Y:S02]  /*7fd0*/  SHF.L.U32 R100, R109.reuse, 0x10, RZ ;  /* 0x000000106d647819 */ /* 0x040fe400000006ff */
[----:B-1----:R1:W-:Y:S01]  /*7fe0*/  SYNCS.ARRIVE.TRANS64.RED.A1T0 RZ, [R171+URZ], RZ ;  /* 0x000000ffabff79a7 */ /* 0x0023e200081004ff */
[C---:B------:R-:W-:Y:S02]  /*7ff0*/  PRMT R130, R98.reuse, 0x8880, RZ ;  /* 0x0000888062827816 */ /* 0x040fe400000000ff */
[C---:B------:R-:W-:Y:S02]  /*8000*/  SHF.L.U32 R129, R98.reuse, 0x10, RZ ;  /* 0x0000001062817819 */ /* 0x040fe400000006ff */
[----:B------:R-:W-:Y:S02]  /*8010*/  SHF.L.U32 R128, R98, 0x8, RZ ;  /* 0x0000000862807819 */ /* 0x000fe400000006ff */
[----:B------:R-:W-:Y:S02]  /*8020*/  SHF.R.S32.HI R95, RZ, 0x18, R98 ;  /* 0x00000018ff5f7819 */ /* 0x000fe40000011462 */
[----:B------:R-:W-:Y:S02]  /*8030*/  SHF.L.U32 R98, R109, 0x8, RZ ;  /* 0x000000086d627819 */ /* 0x000fe400000006ff */
[----:B------:R-:W-:Y:S01]  /*8040*/  SHF.L.U32 R144, R89, 0x10, RZ ;  /* 0x0000001059907819 */ /* 0x000fe200000006ff */
[----:B------:R-:W-:Y:S01]  /*8050*/  IMAD R0, R78, R4, RZ ;  /* 0x000000044e007224 */ /* 0x000fe200078e02ff */
[----:B------:R-:W-:Y:S01]  /*8060*/  PRMT R142, R90, 0x8880, RZ ;  /* 0x000088805a8e7816 */ /* 0x000fe200000000ff */
[C---:B------:R-:W-:Y:S01]  /*8070*/  IMAD R2, R78.reuse, R5, RZ ;  /* 0x000000054e027224 */ /* 0x040fe200078e02ff */
[----:B------:R-:W-:Y:S01]  /*8080*/  SHF.R.S32.HI R4, RZ, 0x18, R144 ;  /* 0x00000018ff047819 */ /* 0x000fe20000011490 */
[C---:B------:R-:W-:Y:S01]  /*8090*/  IMAD R3, R78.reuse, R6, RZ ;  /* 0x000000064e037224 */ /* 0x040fe200078e02ff */
[----:B------:R-:W-:Y:S01]  /*80a0*/  SHF.R.S32.HI R86, RZ, 0x18, R89 ;  /* 0x00000018ff567819 */ /* 0x000fe20000011459 */
[-C--:B------:R-:W-:Y:S01]  /*80b0*/  IMAD R0, R81, R82.reuse, R0 ;  /* 0x0000005251007224 */ /* 0x080fe200078e0200 */
[----:B------:R-:W-:Y:S01]  /*80c0*/  PRMT R139, R91, 0x8880, RZ ;  /* 0x000088805b8b7816 */ /* 0x000fe200000000ff */
[----:B------:R-:W-:Y:S01]  /*80d0*/  IMAD R7, R78, R7, RZ ;  /* 0x000000074e077224 */ /* 0x000fe200078e02ff */
[----:B------:R-:W-:Y:S01]  /*80e0*/  SHF.R.S32.HI R87, RZ, 0x18, R90 ;  /* 0x00000018ff577819 */ /* 0x000fe2000001145a */
[-C--:B------:R-:W-:Y:S01]  /*80f0*/  IMAD R2, R83, R82.reuse, R2 ;  /* 0x0000005253027224 */ /* 0x080fe200078e0202 */
[----:B------:R-:W-:Y:S01]  /*8100*/  SHF.R.S32.HI R83, RZ, 0x18, R109 ;  /* 0x00000018ff537819 */ /* 0x000fe2000001146d */
[-C--:B------:R-:W-:Y:S01]  /*8110*/  IMAD R3, R84, R82.reuse, R3 ;  /* 0x0000005254037224 */ /* 0x080fe200078e0203 */
[----:B------:R-:W-:Y:S01]  /*8120*/  SHF.L.U32 R138, R91, 0x10, RZ ;  /* 0x000000105b8a7819 */ /* 0x000fe200000006ff */
[----:B------:R-:W-:Y:S01]  /*8130*/  IMAD R7, R85, R82, R7 ;  /* 0x0000005255077224 */ /* 0x000fe200078e0207 */
[----:B------:R-:W-:Y:S01]  /*8140*/  PRMT R136, R96, 0x8880, RZ ;  /* 0x0000888060887816 */ /* 0x000fe200000000ff */
[----:B------:R-:W-:Y:S01]  /*8150*/  IMAD R8, R78, R8, RZ ;  /* 0x000000084e087224 */ /* 0x000fe200078e02ff */
[----:B------:R-:W-:Y:S01]  /*8160*/  SHF.L.U32 R135, R96, 0x10, RZ ;  /* 0x0000001060877819 */ /* 0x000fe200000006ff */
[C---:B------:R-:W-:Y:S01]  /*8170*/  IMAD R9, R78.reuse, R9, RZ ;  /* 0x000000094e097224 */ /* 0x040fe200078e02ff */
[----:B------:R-:W-:Y:S01]  /*8180*/  I2IP.S8.S32.SAT R109, R7, R3, RZ ;  /* 0x00000003076d7239 */ /* 0x000fe200000014ff */
[C---:B------:R-:W-:Y:S01]  /*8190*/  IMAD R10, R78.reuse, R10, RZ ;  /* 0x0000000a4e0a7224 */ /* 0x040fe200078e02ff */
[----:B------:R-:W-:Y:S01]  /*81a0*/  MOV R3, R145 ;  /* 0x0000009100037202 */ /* 0x000fe20000000f00 */
[C---:B------:R-:W-:Y:S01]  /*81b0*/  IMAD R7, R78.reuse, R20, RZ ;  /* 0x000000144e077224 */ /* 0x040fe200078e02ff */
[C---:B------:R-:W-:Y:S01]  /*81c0*/  PRMT R133, R97.reuse, 0x8880, RZ ;  /* 0x0000888061857816 */ /* 0x040fe200000000ff */
[----:B------:R-:W-:Y:S01]  /*81d0*/  IMAD R11, R78, R11, RZ ;  /* 0x0000000b4e0b7224 */ /* 0x000fe200078e02ff */
[----:B------:R-:W-:Y:S01]  /*81e0*/  SHF.L.U32 R132, R97, 0x10, RZ ;  /* 0x0000001061847819 */ /* 0x000fe200000006ff */
[----:B------:R-:W-:Y:S01]  /*81f0*/  IMAD R8, R3, R82, R8 ;  /* 0x0000005203087224 */ /* 0x000fe200078e0208 */
[----:B------:R-:W-:Y:S01]  /*8200*/  MOV R3, R142 ;  /* 0x0000008e00037202 */ /* 0x000fe20000000f00 */
[----:B------:R-:W-:Y:S01]  /*8210*/  IMAD R9, R4, R82, R9 ;  /* 0x0000005204097224 */ /* 0x000fe200078e0209 */
[----:B------:R-:W-:Y:S01]  /*8220*/  SHF.R.S32.HI R4, RZ, 0x18, R141 ;  /* 0x00000018ff047819 */ /* 0x000fe2000001148d */
[C---:B------:R-:W-:Y:S01]  /*8230*/  IMAD R20, R78.reuse, R25, RZ ;  /* 0x000000194e147224 */ /* 0x040fe200078e02ff */
[----:B------:R-:W-:Y:S01]  /*8240*/  SHF.R.S32.HI R93, RZ, 0x18, R97 ;  /* 0x00000018ff5d7819 */ /* 0x000fe20000011461 */
[C---:B------:R-:W-:Y:S01]  /*8250*/  IMAD R25, R78.reuse, R30, RZ ;  /* 0x0000001e4e197224 */ /* 0x040fe200078e02ff */
[----:B------:R-:W-:Y:S01]  /*8260*/  PRMT R127, R99, 0x8880, RZ ;  /* 0x00008880637f7816 */ /* 0x000fe200000000ff */
[----:B------:R-:W-:Y:S01]  /*8270*/  IMAD R12, R78, R12, RZ ;  /* 0x0000000c4e0c7224 */ /* 0x000fe200078e02ff */
[----:B------:R-:W-:Y:S01]  /*8280*/  PRMT R124, R104, 0x8880, RZ ;  /* 0x00008880687c7816 */ /* 0x000fe200000000ff */
[----:B------:R-:W-:Y:S01]  /*8290*/  IMAD R6, R78, R19, RZ ;  /* 0x000000134e067224 */ /* 0x000fe200078e02ff */
[----:B------:R-:W-:Y:S01]  /*82a0*/  SHF.L.U32 R123, R104, 0x10, RZ ;  /* 0x00000010687b7819 */ /* 0x000fe200000006ff */
[C---:B------:R-:W-:Y:S01]  /*82b0*/  IMAD R30, R78.reuse, R35, RZ ;  /* 0x000000234e1e7224 */ /* 0x040fe200078e02ff */
[C---:B------:R-:W-:Y:S01]  /*82c0*/  PRMT R121, R105.reuse, 0x8880, RZ ;  /* 0x0000888069797816 */ /* 0x040fe200000000ff */
[C---:B------:R-:W-:Y:S01]  /*82d0*/  IMAD R19, R78.reuse, R24, RZ ;  /* 0x000000184e137224 */ /* 0x040fe200078e02ff */
[----:B------:R-:W-:Y:S01]  /*82e0*/  SHF.L.U32 R120, R105, 0x10, RZ ;  /* 0x0000001069787819 */ /* 0x000fe200000006ff */
[----:B------:R-:W-:Y:S01]  /*82f0*/  IMAD R35, R78, R40, RZ ;  /* 0x000000284e237224 */ /* 0x000fe200078e02ff */
[----:B------:R-:W-:Y:S01]  /*8300*/  PRMT R118, R106, 0x8880, RZ ;  /* 0x000088806a767816 */ /* 0x000fe200000000ff */
[C---:B------:R-:W-:Y:S01]  /*8310*/  IMAD R13, R78.reuse, R13, RZ ;  /* 0x0000000d4e0d7224 */ /* 0x040fe200078e02ff */
[----:B------:R-:W-:Y:S01]  /*8320*/  SHF.R.S32.HI R101, RZ, 0x18, R105 ;  /* 0x00000018ff657819 */ /* 0x000fe20000011469 */
[----:B------:R-:W-:Y:S01]  /*8330*/  IMAD R24, R78, R29, RZ ;  /* 0x0000001d4e187224 */ /* 0x000fe200078e02ff */
[----:B------:R-:W-:Y:S01]  /*8340*/  SHF.L.U32 R116, R106, 0x10, RZ ;  /* 0x000000106a747819 */ /* 0x000fe200000006ff */
[C---:B------:R-:W-:Y:S01]  /*8350*/  IMAD R40, R78.reuse, R45, RZ ;  /* 0x0000002d4e287224 */ /* 0x040fe200078e02ff */
[----:B------:R-:W-:Y:S01]  /*8360*/  PRMT R112, R107, 0x8880, RZ ;  /* 0x000088806b707816 */ /* 0x000fe200000000ff */
[C---:B------:R-:W-:Y:S01]  /*8370*/  IMAD R29, R78.reuse, R34, RZ ;  /* 0x000000224e1d7224 */ /* 0x040fe200078e02ff */
[----:B------:R-:W-:Y:S01]  /*8380*/  SHF.R.S32.HI R103, RZ, 0x18, R106 ;  /* 0x00000018ff677819 */ /* 0x000fe2000001146a */
[----:B------:R-:W-:Y:S01]  /*8390*/  IMAD R45, R78, R50, RZ ;  /* 0x000000324e2d7224 */ /* 0x000fe200078e02ff */
[----:B------:R-:W-:Y:S01]  /*83a0*/  PRMT R117, R108, 0x8880, RZ ;  /* 0x000088806c757816 */ /* 0x000fe200000000ff */
[C---:B------:R-:W-:Y:S01]  /*83b0*/  IMAD R14, R78.reuse, R14, RZ ;  /* 0x0000000e4e0e7224 */ /* 0x040fe200078e02ff */
[----:B------:R-:W-:Y:S01]  /*83c0*/  SHF.R.S32.HI R105, RZ, 0x18, R107 ;  /* 0x00000018ff697819 */ /* 0x000fe2000001146b */
[C---:B------:R-:W-:Y:S01]  /*83d0*/  IMAD R34, R78.reuse, R39, RZ ;  /* 0x000000274e227224 */ /* 0x040fe200078e02ff */
[----:B------:R-:W-:Y:S01]  /*83e0*/  SHF.R.S32.HI R81, RZ, 0x18, R108 ;  /* 0x00000018ff517819 */ /* 0x000fe2000001146c */
[----:B------:R-:W-:Y:S01]  /*83f0*/  IMAD R50, R78, R55, RZ ;  /* 0x000000374e327224 */ /* 0x000fe200078e02ff */
[----:B------:R-:W-:Y:S01]  /*8400*/  SHF.L.U32 R94, R110, 0x10, RZ ;  /* 0x000000106e5e7819 */ /* 0x000fe200000006ff */
[C---:B------:R-:W-:Y:S01]  /*8410*/  IMAD R39, R78.reuse, R44, RZ ;  /* 0x0000002c4e277224 */ /* 0x040fe200078e02ff */
[----:B------:R-:W-:Y:S01]  /*8420*/  SHF.L.U32 R143, R89, 0x8, RZ ;  /* 0x00000008598f7819 */ /* 0x000fe200000006ff */
[C---:B------:R-:W-:Y:S01]  /*8430*/  IMAD R55, R78.reuse, R60, RZ ;  /* 0x0000003c4e377224 */ /* 0x040fe200078e02ff */
[----:B------:R-:W-:Y:S01]  /*8440*/  SHF.R.S32.HI R89, RZ, 0x18, R91 ;  /* 0x00000018ff597819 */ /* 0x000fe2000001145b */
[C---:B------:R-:W-:Y:S01]  /*8450*/  IMAD R15, R78.reuse, R15, RZ ;  /* 0x0000000f4e0f7224 */ /* 0x040fe200078e02ff */
[----:B------:R-:W-:Y:S01]  /*8460*/  SHF.R.S32.HI R5, RZ, 0x18, R143 ;  /* 0x00000018ff057819 */ /* 0x000fe2000001148f */
[C---:B------:R-:W-:Y:S01]  /*8470*/  IMAD R44, R78.reuse, R49, RZ ;  /* 0x000000314e2c7224 */ /* 0x040fe200078e02ff */
[----:B------:R-:W-:Y:S01]  /*8480*/  SHF.R.S32.HI R85, RZ, 0x18, R110 ;  /* 0x00000018ff557819 */ /* 0x000fe2000001146e */
[----:B------:R-:W-:Y:S01]  /*8490*/  IMAD R60, R78, R65, RZ ;  /* 0x000000414e3c7224 */ /* 0x000fe200078e02ff */
[----:B------:R-:W-:Y:S01]  /*84a0*/  SHF.L.U32 R140, R90, 0x8, RZ ;  /* 0x000000085a8c7819 */ /* 0x000fe200000006ff */
[-C--:B------:R-:W-:Y:S01]  /*84b0*/  IMAD R10, R5, R82.reuse, R10 ;  /* 0x00000052050a7224 */ /* 0x080fe200078e020a */
[----:B------:R-:W-:Y:S01]  /*84c0*/  PRMT R90, R111, 0x8880, RZ ;  /* 0x000088806f5a7816 */ /* 0x000fe200000000ff */
[-C--:B------:R-:W-:Y:S01]  /*84d0*/  IMAD R11, R86, R82.reuse, R11 ;  /* 0x00000052560b7224 */ /* 0x080fe200078e020b */
[----:B------:R-:W-:Y:S01]  /*84e0*/  SHF.R.S32.HI R5, RZ, 0x18, R140 ;  /* 0x00000018ff057819 */ /* 0x000fe2000001148c */
[-C--:B------:R-:W-:Y:S01]  /*84f0*/  IMAD R12, R3, R82.reuse, R12 ;  /* 0x00000052030c7224 */ /* 0x080fe200078e020c */
[----:B------:R-:W-:Y:S01]  /*8500*/  SHF.L.U32 R88, R111, 0x10, RZ ;  /* 0x000000106f587819 */ /* 0x000fe200000006ff */
[----:B------:R-:W-:Y:S01]  /*8510*/  IMAD R13, R4, R82, R13 ;  /* 0x00000052040d7224 */ /* 0x000fe200078e020d */
[----:B------:R-:W-:Y:S01]  /*8520*/  I2IP.S8.S32.SAT R65, R11, R10, RZ ;  /* 0x0000000a0b417239 */ /* 0x000fe200000014ff */
[C---:B------:R-:W-:Y:S01]  /*8530*/  IMAD R49, R78.reuse, R54, RZ ;  /* 0x000000364e317224 */ /* 0x040fe200078e02ff */
[----:B------:R-:W-:Y:S01]  /*8540*/  SHF.L.U32 R137, R91, 0x8, RZ ;  /* 0x000000085b897819 */ /* 0x000fe200000006ff */
[----:B------:R-:W-:Y:S01]  /*8550*/  IMAD R14, R5, R82, R14 ;  /* 0x00000052050e7224 */ /* 0x000fe200078e020e */
[----:B------:R-:W-:Y:S01]  /*8560*/  I2IP.S8.S32.SAT R65, R9, R8, R65 ;  /* 0x0000000809417239 */ /* 0x000fe20000001441 */
[C---:B------:R-:W-:Y:S01]  /*8570*/  IMAD R3, R78.reuse, R16, RZ ;  /* 0x000000104e037224 */ /* 0x040fe200078e02ff */
[----:B------:R-:W-:Y:S01]  /*8580*/  SHF.R.S32.HI R11, RZ, 0x18, R138 ;  /* 0x00000018ff0b7819 */ /* 0x000fe2000001148a */
[C---:B------:R-:W-:Y:S01]  /*8590*/  IMAD R54, R78.reuse, R59, RZ ;  /* 0x0000003b4e367224 */ /* 0x040fe200078e02ff */
[----:B------:R-:W-:Y:S01]  /*85a0*/  SHF.R.S32.HI R9, RZ, 0x18, R135 ;  /* 0x00000018ff097819 */ /* 0x000fe20000011487 */
[----:B------:R-:W-:Y:S01]  /*85b0*/  IMAD.MOV.U32 R10, RZ, RZ, R139 ;  /* 0x000000ffff0a7224 */ /* 0x000fe200078e008b */
[----:B------:R-:W-:Y:S01]  /*85c0*/  SHF.R.S32.HI R8, RZ, 0x18, R134 ;  /* 0x00000018ff087819 */ /* 0x000fe20000011486 */
[----:B------:R-:W-:Y:S01]  /*85d0*/  IMAD R59, R78, R64, RZ ;  /* 0x000000404e3b7224 */ /* 0x000fe200078e02ff */
[----:B------:R-:W-:Y:S01]  /*85e0*/  I2IP.S8.S32.SAT R64, R2, R0, R109 ;  /* 0x0000000002407239 */ /* 0x000fe2000000146d */
[----:B------:R-:W-:Y:S01]  /*85f0*/  IMAD R15, R87, R82, R15 ;  /* 0x00000052570f7224 */ /* 0x000fe200078e020f */
[----:B------:R-:W-:Y:S01]  /*8600*/  MOV R2, R136 ;  /* 0x0000008800027202 */ /* 0x000fe20000000f00 */
[C---:B------:R-:W-:Y:S01]  /*8610*/  IMAD R4, R78.reuse, R17, RZ ;  /* 0x000000114e047224 */ /* 0x040fe200078e02ff */
[----:B------:R-:W-:Y:S01]  /*8620*/  SHF.R.S32.HI R0, RZ, 0x18, R137 ;  /* 0x00000018ff007819 */ /* 0x000fe20000011489 */
[----:B------:R-:W-:Y:S01]  /*8630*/  IMAD R5, R78, R18, RZ ;  /* 0x000000124e057224 */ /* 0x000fe200078e02ff */
[----:B------:R-:W-:Y:S01]  /*8640*/  I2IP.S8.S32.SAT R14, R15, R14, RZ ;  /* 0x0000000e0f0e7239 */ /* 0x000fe200000014ff */
[-C--:B------:R-:W-:Y:S01]  /*8650*/  IMAD R3, R10, R82.reuse, R3 ;  /* 0x000000520a037224 */ /* 0x080fe200078e0203 */
[----:B------:R-:W-:Y:S01]  /*8660*/  SHF.R.S32.HI R91, RZ, 0x18, R96 ;  /* 0x00000018ff5b7819 */ /* 0x000fe20000011460 */
[-C--:B------:R-:W-:Y:S01]  /*8670*/  IMAD R4, R11, R82.reuse, R4 ;  /* 0x000000520b047224 */ /* 0x080fe200078e0204 */
[----:B------:R-:W-:Y:S01]  /*8680*/  PRMT R96, R110, 0x8880, RZ ;  /* 0x000088806e607816 */ /* 0x000fe200000000ff */
[-C--:B------:R-:W-:Y:S01]  /*8690*/  IMAD R5, R0, R82.reuse, R5 ;  /* 0x0000005200057224 */ /* 0x080fe200078e0205 */
[----:B------:R-:W-:Y:S01]  /*86a0*/  MOV R0, R133 ;  /* 0x0000008500007202 */ /* 0x000fe20000000f00 */
[C---:B------:R-:W-:Y:S01]  /*86b0*/  IMAD R16, R78.reuse, R21, RZ ;  /* 0x000000154e107224 */ /* 0x040fe200078e02ff */
[----:B------:R-:W-:Y:S01]  /*86c0*/  SHF.L.U32 R131, R97, 0x8, RZ ;  /* 0x0000000861837819 */ /* 0x000fe200000006ff */
[----:B------:R-:W-:Y:S01]  /*86d0*/  IMAD R6, R89, R82, R6 ;  /* 0x0000005259067224 */ /* 0x000fe200078e0206 */
[----:B------:R-:W-:Y:S01]  /*86e0*/  SHF.R.S32.HI R97, RZ, 0x18, R99 ;  /* 0x00000018ff617819 */ /* 0x000fe20000011463 */
[----:B------:R-:W-:Y:S01]  /*86f0*/  IMAD R17, R78, R22, RZ ;  /* 0x000000164e117224 */ /* 0x000fe200078e02ff */
[----:B------:R-:W-:Y:S01]  /*8700*/  SHF.L.U32 R125, R99, 0x8, RZ ;  /* 0x00000008637d7819 */ /* 0x000fe200000006ff */
[-C--:B------:R-:W-:Y:S01]  /*8710*/  IMAD R7, R2, R82.reuse, R7 ;  /* 0x0000005202077224 */ /* 0x080fe200078e0207 */
[----:B------:R-:W-:Y:S01]  /*8720*/  I2IP.S8.S32.SAT R5, R6, R5, RZ ;  /* 0x0000000506057239 */ /* 0x000fe200000014ff */
[----:B------:R-:W-:Y:S01]  /*8730*/  IMAD R18, R78, R23, RZ ;  /* 0x000000174e127224 */ /* 0x000fe200078e02ff */
[----:B------:R-:W-:Y:S01]  /*8740*/  SHF.R.S32.HI R2, RZ, 0x18, R131 ;  /* 0x00000018ff027819 */ /* 0x000fe20000011483 */
[-C--:B------:R-:W-:Y:S01]  /*8750*/  IMAD R16, R9, R82.reuse, R16 ;  /* 0x0000005209107224 */ /* 0x080fe200078e0210 */
[----:B------:R-:W-:Y:S01]  /*8760*/  SHF.R.S32.HI R9, RZ, 0x18, R132 ;  /* 0x00000018ff097819 */ /* 0x000fe20000011484 */
[----:B------:R-:W-:Y:S01]  /*8770*/  IMAD R17, R8, R82, R17 ;  /* 0x0000005208117224 */ /* 0x000fe200078e0211 */
[----:B------:R-:W-:Y:S01]  /*8780*/  SHF.R.S32.HI R99, RZ, 0x18, R104 ;  /* 0x00000018ff637819 */ /* 0x000fe20000011468 */
[----:B------:R-:W-:Y:S01]  /*8790*/  IMAD R22, R78, R27, RZ ;  /* 0x0000001b4e167224 */ /* 0x000fe200078e02ff */
[----:B------:R-:W-:Y:S01]  /*87a0*/  SHF.L.U32 R122, R104, 0x8, RZ ;  /* 0x00000008687a7819 */ /* 0x000fe200000006ff */
[----:B------:R-:W-:Y:S01]  /*87b0*/  IMAD R27, R78, R32, RZ ;  /* 0x000000204e1b7224 */ /* 0x000fe200078e02ff */
[----:B------:R-:W-:Y:S01]  /*87c0*/  SHF.L.U32 R113, R106, 0x8, RZ ;  /* 0x000000086a717819 */ /* 0x000fe200000006ff */
[----:B------:R-:W-:Y:S01]  /*87d0*/  IMAD R18, R91, R82, R18 ;  /* 0x000000525b127224 */ /* 0x000fe200078e0212 */
[C---:B------:R-:W-:Y:S01]  /*87e0*/  SHF.L.U32 R106, R107.reuse, 0x10, RZ ;  /* 0x000000106b6a7819 */ /* 0x040fe200000006ff */
[C---:B------:R-:W-:Y:S01]  /*87f0*/  IMAD R32, R78.reuse, R37, RZ ;  /* 0x000000254e207224 */ /* 0x040fe200078e02ff */
[----:B------:R-:W-:Y:S01]  /*8800*/  SHF.L.U32 R104, R107, 0x8, RZ ;  /* 0x000000086b687819 */ /* 0x000fe200000006ff */
[----:B------:R-:W-:Y:S01]  /*8810*/  IMAD R21, R78, R26, RZ ;  /* 0x0000001a4e157224 */ /* 0x000fe200078e02ff */
[----:B------:R-:W-:Y:S01]  /*8820*/  I2IP.S8.S32.SAT R17, R18, R17, RZ ;  /* 0x0000001112117239 */ /* 0x000fe200000014ff */
[----:B------:R-:W-:Y:S01]  /*8830*/  IMAD R37, R78, R42, RZ ;  /* 0x0000002a4e257224 */ /* 0x000fe200078e02ff */
[----:B------:R-:W-:Y:S01]  /*8840*/  SHF.R.S32.HI R107, RZ, 0x18, R111 ;  /* 0x00000018ff6b7819 */ /* 0x000fe2000001146f */
[----:B------:R-:W-:Y:S01]  /*8850*/  IMAD R19, R0, R82, R19 ;  /* 0x0000005200137224 */ /* 0x000fe200078e0213 */
[----:B------:R-:W-:Y:S01]  /*8860*/  I2IP.S8.S32.SAT R16, R16, R7, R17 ;  /* 0x0000000710107239 */ /* 0x000fe20000001411 */
[C---:B------:R-:W-:Y:S01]  /*8870*/  IMAD R42, R78.reuse, R47, RZ ;  /* 0x0000002f4e2a7224 */ /* 0x040fe200078e02ff */
[----:B------:R-:W-:Y:S01]  /*8880*/  MOV R0, R130 ;  /* 0x0000008200007202 */ /* 0x000fe20000000f00 */
[----:B------:R-:W-:Y:S01]  /*8890*/  IMAD R47, R78, R52, RZ ;  /* 0x000000344e2f7224 */ /* 0x000fe200078e02ff */
[----:B------:R-:W-:Y:S01]  /*88a0*/  SHF.L.U32 R114, R108, 0x8, RZ ;  /* 0x000000086c727819 */ /* 0x000fe200000006ff */
[----:B------:R-:W-:Y:S01]  /*88b0*/  IMAD R20, R9, R82, R20 ;  /* 0x0000005209147224 */ /* 0x000fe200078e0214 */
[----:B------:R-:W-:Y:S01]  /*88c0*/  SHF.L.U32 R84, R111, 0x8, RZ ;  /* 0x000000086f547819 */ /* 0x000fe200000006ff */
[----:B------:R-:W-:Y:S01]  /*88d0*/  IMAD R52, R78, R57, RZ ;  /* 0x000000394e347224 */ /* 0x000fe200078e02ff */
[----:B------:R-:W-:Y:S01]  /*88e0*/  IADD3 R76, PT, PT, R76, 0x1, RZ ;  /* 0x000000014c4c7810 */ /* 0x000fe20007ffe0ff */
[C---:B------:R-:W-:Y:S02]  /*88f0*/  IMAD R23, R78.reuse, R28, RZ ;  /* 0x0000001c4e177224 */ /* 0x040fe400078e02ff */
[----:B------:R-:W-:Y:S02]  /*8900*/  IMAD R57, R78, R62, RZ ;  /* 0x0000003e4e397224 */ /* 0x000fe400078e02ff */
[-C--:B------:R-:W-:Y:S01]  /*8910*/  IMAD R21, R2, R82.reuse, R21 ;  /* 0x0000005202157224 */ /* 0x080fe200078e0215 */
[----:B------:R-:W-:Y:S01]  /*8920*/  MOV R2, R127 ;  /* 0x0000007f00027202 */ /* 0x000fe20000000f00 */
[----:B------:R-:W-:Y:S01]  /*8930*/  IMAD R62, R78, R67, RZ ;  /* 0x000000434e3e7224 */ /* 0x000fe200078e02ff */
[----:B------:R-:W-:Y:S01]  /*8940*/  I2IP.S8.S32.SAT R67, R4, R3, R5 ;  /* 0x0000000304437239 */ /* 0x000fe20000001405 */
[-C--:B------:R-:W-:Y:S01]  /*8950*/  IMAD R22, R93, R82.reuse, R22 ;  /* 0x000000525d167224 */ /* 0x080fe200078e0216 */
[----:B------:R-:W-:Y:S01]  /*8960*/  SHF.R.S32.HI R3, RZ, 0x18, R129 ;  /* 0x00000018ff037819 */ /* 0x000fe20000011481 */
[-C--:B------:R-:W-:Y:S01]  /*8970*/  IMAD R23, R0, R82.reuse, R23 ;  /* 0x0000005200177224 */ /* 0x080fe200078e0217 */
[----:B------:R-:W-:Y:S01]  /*8980*/  SHF.R.S32.HI R0, RZ, 0x18, R128 ;  /* 0x00000018ff007819 */ /* 0x000fe20000011480 */
[----:B------:R-:W-:Y:S01]  /*8990*/  IMAD R26, R78, R31, RZ ;  /* 0x0000001f4e1a7224 */ /* 0x000fe200078e02ff */
[----:B------:R-:W-:Y:S01]  /*89a0*/  I2IP.S8.S32.SAT R17, R22, R21, RZ ;  /* 0x0000001516117239 */ /* 0x000fe200000014ff */
[-C--:B------:R-:W-:Y:S01]  /*89b0*/  IMAD R24, R3, R82.reuse, R24 ;  /* 0x0000005203187224 */ /* 0x080fe200078e0218 */
[----:B------:R-:W-:Y:S01]  /*89c0*/  SHF.R.S32.HI R3, RZ, 0x18, R126 ;  /* 0x00000018ff037819 */ /* 0x000fe2000001147e */
[-C--:B------:R-:W-:Y:S01]  /*89d0*/  IMAD R25, R0, R82.reuse, R25 ;  /* 0x0000005200197224 */ /* 0x080fe200078e0219 */
[----:B------:R-:W-:Y:S01]  /*89e0*/  I2IP.S8.S32.SAT R17, R20, R19, R17 ;  /* 0x0000001314117239 */ /* 0x000fe20000001411 */
[----:B------:R-:W-:Y:S01]  /*89f0*/  IMAD R28, R78, R33, RZ ;  /* 0x000000214e1c7224 */ /* 0x000fe200078e02ff */
[----:B------:R-:W-:Y:S01]  /*8a00*/  SHF.R.S32.HI R4, RZ, 0x18, R125 ;  /* 0x00000018ff047819 */ /* 0x000fe2000001147d */
[-C--:B------:R-:W-:Y:S02]  /*8a10*/  IMAD R26, R95, R82.reuse, R26 ;  /* 0x000000525f1a7224 */ /* 0x080fe400078e021a */
[-C--:B------:R-:W-:Y:S01]  /*8a20*/  IMAD R27, R2, R82.reuse, R27 ;  /* 0x00000052021b7224 */ /* 0x080fe200078e021b */
[----:B------:R-:W-:Y:S01]  /*8a30*/  MOV R2, R121 ;  /* 0x0000007900027202 */ /* 0x000fe20000000f00 */
[----:B------:R-:W-:Y:S01]  /*8a40*/  IMAD R28, R3, R82, R28 ;  /* 0x00000052031c7224 */ /* 0x000fe200078e021c */
[----:B------:R-:W-:Y:S01]  /*8a50*/  I2IP.S8.S32.SAT R18, R26, R25, RZ ;  /* 0x000000191a127239 */ /* 0x000fe200000014ff */
[----:B------:R-:W-:Y:S01]  /*8a60*/  IMAD R31, R78, R36, RZ ;  /* 0x000000244e1f7224 */ /* 0x000fe200078e02ff */
[----:B------:R-:W-:Y:S01]  /*8a70*/  SHF.R.S32.HI R3, RZ, 0x18, R123 ;  /* 0x00000018ff037819 */ /* 0x000fe2000001147b */
[-C--:B------:R-:W-:Y:S01]  /*8a80*/  IMAD R29, R4, R82.reuse, R29 ;  /* 0x00000052041d7224 */ /* 0x080fe200078e021d */
[----:B------:R-:W-:Y:S01]  /*8a90*/  I2IP.S8.S32.SAT R18, R24, R23, R18 ;  /* 0x0000001718127239 */ /* 0x000fe20000001412 */
[----:B------:R-:W-:Y:S01]  /*8aa0*/  IMAD.MOV.U32 R0, RZ, RZ, R124 ;  /* 0x000000ffff007224 */ /* 0x000fe200078e007c */
[----:B------:R-:W-:Y:S01]  /*8ab0*/  SHF.R.S32.HI R4, RZ, 0x18, R119 ;  /* 0x00000018ff047819 */ /* 0x000fe20000011477 */
[-C--:B------:R-:W-:Y:S02]  /*8ac0*/  IMAD R30, R97, R82.reuse, R30 ;  /* 0x00000052611e7224 */ /* 0x080fe400078e021e */
[----:B------:R-:W-:Y:S01]  /*8ad0*/  IMAD R31, R0, R82, R31 ;  /* 0x00000052001f7224 */ /* 0x000fe200078e021f */
[----:B------:R-:W-:Y:S01]  /*8ae0*/  SHF.R.S32.HI R0, RZ, 0x18, R122 ;  /* 0x00000018ff007819 */ /* 0x000fe2000001147a */
[----:B------:R-:W-:Y:S01]  /*8af0*/  IMAD R33, R78, R38, RZ ;  /* 0x000000264e217224 */ /* 0x000fe200078e02ff */
[----:B------:R-:W-:Y:S01]  /*8b00*/  I2IP.S8.S32.SAT R19, R30, R29, RZ ;  /* 0x0000001d1e137239 */ /* 0x000fe200000014ff */
[-C--:B------:R-:W-:Y:S01]  /*8b10*/  IMAD R32, R3, R82.reuse, R32 ;  /* 0x0000005203207224 */ /* 0x080fe200078e0220 */
[----:B------:R-:W-:Y:S01]  /*8b20*/  SHF.R.S32.HI R3, RZ, 0x18, R120 ;  /* 0x00000018ff037819 */ /* 0x000fe20000011478 */
[----:B------:R-:W-:Y:S01]  /*8b30*/  IMAD R33, R0, R82, R33 ;  /* 0x0000005200217224 */ /* 0x000fe200078e0221 */
[----:B------:R-:W-:Y:S01]  /*8b40*/  I2IP.S8.S32.SAT R19, R28, R27, R19 ;  /* 0x0000001b1c137239 */ /* 0x000fe20000001413 */
[----:B------:R-:W-:Y:S01]  /*8b50*/  IMAD R36, R78, R41, RZ ;  /* 0x000000294e247224 */ /* 0x000fe200078e02ff */
[----:B------:R-:W-:Y:S01]  /*8b60*/  MOV R0, R118 ;  /* 0x0000007600007202 */ /* 0x000fe20000000f00 */
[-C--:B------:R-:W-:Y:S02]  /*8b70*/  IMAD R34, R99, R82.reuse, R34 ;  /* 0x0000005263227224 */ /* 0x080fe400078e0222 */
[----:B------:R-:W-:Y:S01]  /*8b80*/  IMAD R35, R2, R82, R35 ;  /* 0x0000005202237224 */ /* 0x000fe200078e0223 */
[----:B------:R-:W-:Y:S01]  /*8b90*/  MOV R2, R112 ;  /* 0x0000007000027202 */ /* 0x000fe20000000f00 */
[----:B------:R-:W-:Y:S01]  /*8ba0*/  IMAD R38, R78, R43, RZ ;  /* 0x0000002b4e267224 */ /* 0x000fe200078e02ff */
[----:B------:R-:W-:Y:S01]  /*8bb0*/  I2IP.S8.S32.SAT R33, R34, R33, RZ ;  /* 0x0000002122217239 */ /* 0x000fe200000014ff */
[-C--:B------:R-:W-:Y:S01]  /*8bc0*/  IMAD R36, R3, R82.reuse, R36 ;  /* 0x0000005203247224 */ /* 0x080fe200078e0224 */
[----:B------:R-:W-:Y:S01]  /*8bd0*/  SHF.R.S32.HI R3, RZ, 0x18, R116 ;  /* 0x00000018ff037819 */ /* 0x000fe20000011474 */
[-C--:B------:R-:W-:Y:S01]  /*8be0*/  IMAD R37, R4, R82.reuse, R37 ;  /* 0x0000005204257224 */ /* 0x080fe200078e0225 */
[----:B------:R-:W-:Y:S01]  /*8bf0*/  I2IP.S8.S32.SAT R32, R32, R31, R33 ;  /* 0x0000001f20207239 */ /* 0x000fe20000001421 */
[-C--:B------:R-:W-:Y:S01]  /*8c00*/  IMAD R38, R101, R82.reuse, R38 ;  /* 0x0000005265267224 */ /* 0x080fe200078e0226 */
[----:B------:R-:W-:Y:S01]  /*8c10*/  SHF.R.S32.HI R4, RZ, 0x18, R104 ;  /* 0x00000018ff047819 */ /* 0x000fe20000011468 */
[----:B------:R-:W-:Y:S01]  /*8c20*/  IMAD R39, R0, R82, R39 ;  /* 0x0000005200277224 */ /* 0x000fe200078e0227 */
[----:B------:R-:W-:Y:S01]  /*8c30*/  SHF.R.S32.HI R0, RZ, 0x18, R113 ;  /* 0x00000018ff007819 */ /* 0x000fe20000011471 */
[----:B------:R-:W-:Y:S01]  /*8c40*/  IMAD R41, R78, R46, RZ ;  /* 0x0000002e4e297224 */ /* 0x000fe200078e02ff */
[----:B------:R-:W-:Y:S01]  /*8c50*/  I2IP.S8.S32.SAT R37, R38, R37, RZ ;  /* 0x0000002526257239 */ /* 0x000fe200000014ff */
[----:B------:R-:W-:Y:S01]  /*8c60*/  IMAD R40, R3, R82, R40 ;  /* 0x0000005203287224 */ /* 0x000fe200078e0228 */
[----:B------:R-:W-:Y:S01]  /*8c70*/  SHF.R.S32.HI R3, RZ, 0x18, R106 ;  /* 0x00000018ff037819 */ /* 0x000fe2000001146a */
[----:B------:R-:W-:Y:S01]  /*8c80*/  IMAD R43, R78, R48, RZ ;  /* 0x000000304e2b7224 */ /* 0x000fe200078e02ff */
[----:B------:R-:W-:Y:S01]  /*8c90*/  I2IP.S8.S32.SAT R33, R36, R35, R37 ;  /* 0x0000002324217239 */ /* 0x000fe20000001425 */
[-C--:B------:R-:W-:Y:S01]  /*8ca0*/  IMAD R41, R0, R82.reuse, R41 ;  /* 0x0000005200297224 */ /* 0x080fe200078e0229 */
[----:B------:R-:W-:Y:S01]  /*8cb0*/  MOV R0, R117 ;  /* 0x0000007500007202 */ /* 0x000fe20000000f00 */
[-C--:B------:R-:W-:Y:S02]  /*8cc0*/  IMAD R42, R103, R82.reuse, R42 ;  /* 0x00000052672a7224 */ /* 0x080fe400078e022a */
        /* <DEDUP_REMOVED lines=11> */
[-C--:B------:R-:W-:Y:S02]  /*8d80*/  IMAD R47, R0, R82.reuse, R47 ;  /* 0x00000052002f7224 */ /* 0x080fe400078e022f */
[----:B------:R-:W-:Y:S01]  /*8d90*/  IMAD R48, R3, R82, R48 ;  /* 0x0000005203307224 */ /* 0x000fe200078e0230 */
[----:B------:R-:W-:Y:S01]  /*8da0*/  SHF.R.S32.HI R3, RZ, 0x18, R100 ;  /* 0x00000018ff037819 */ /* 0x000fe20000011464 */
[----:B------:R-:W-:Y:S01]  /*8db0*/  IMAD R51, R78, R56, RZ ;  /* 0x000000384e337224 */ /* 0x000fe200078e02ff */
[----:B------:R-:W-:Y:S01]  /*8dc0*/  I2IP.S8.S32.SAT R35, R46, R45, RZ ;  /* 0x0000002d2e237239 */ /* 0x000fe200000014ff */
[-C--:B------:R-:W-:Y:S01]  /*8dd0*/  IMAD R49, R2, R82.reuse, R49 ;  /* 0x0000005202317224 */ /* 0x080fe200078e0231 */
[----:B------:R-:W-:Y:S01]  /*8de0*/  SHF.R.S32.HI R2, RZ, 0x18, R98 ;  /* 0x00000018ff027819 */ /* 0x000fe20000011462 */
[----:B------:R-:W-:Y:S01]  /*8df0*/  IMAD.MOV.U32 R0, RZ, RZ, R102 ;  /* 0x000000ffff007224 */ /* 0x000fe200078e0066 */
[----:B------:R-:W-:Y:S01]  /*8e00*/  I2IP.S8.S32.SAT R35, R44, R43, R35 ;  /* 0x0000002b2c237239 */ /* 0x000fe20000001423 */
[-C--:B------:R-:W-:Y:S02]  /*8e10*/  IMAD R50, R81, R82.reuse, R50 ;  /* 0x0000005251327224 */ /* 0x080fe400078e0232 */
[----:B------:R-:W-:Y:S01]  /*8e20*/  IMAD R51, R0, R82, R51 ;  /* 0x0000005200337224 */ /* 0x000fe200078e0233 */
[----:B------:R-:W-:Y:S01]  /*8e30*/  MOV R0, R96 ;  /* 0x0000006000007202 */ /* 0x000fe20000000f00 */
[----:B------:R-:W-:Y:S01]  /*8e40*/  IMAD R53, R78, R58, RZ ;  /* 0x0000003a4e357224 */ /* 0x000fe200078e02ff */
[----:B------:R-:W-:Y:S01]  /*8e50*/  I2IP.S8.S32.SAT R49, R50, R49, RZ ;  /* 0x0000003132317239 */ /* 0x000fe200000014ff */
[-C--:B------:R-:W-:Y:S01]  /*8e60*/  IMAD R52, R3, R82.reuse, R52 ;  /* 0x0000005203347224 */ /* 0x080fe200078e0234 */
[----:B------:R-:W-:Y:S01]  /*8e70*/  SHF.R.S32.HI R3, RZ, 0x18, R94 ;  /* 0x00000018ff037819 */ /* 0x000fe2000001145e */
[----:B------:R-:W-:Y:S01]  /*8e80*/  IMAD R53, R2, R82, R53 ;  /* 0x0000005202357224 */ /* 0x000fe200078e0235 */
[----:B------:R-:W-:Y:S01]  /*8e90*/  MOV R2, R90 ;  /* 0x0000005a00027202 */ /* 0x000fe20000000f00 */
[----:B------:R-:W-:Y:S01]  /*8ea0*/  IMAD R54, R83, R82, R54 ;  /* 0x0000005253367224 */ /* 0x000fe200078e0236 */
[----:B------:R-:W-:Y:S01]  /*8eb0*/  I2IP.S8.S32.SAT R48, R48, R47, R49 ;  /* 0x0000002f30307239 */ /* 0x000fe20000001431 */
[C---:B------:R-:W-:Y:S02]  /*8ec0*/  IMAD R56, R78.reuse, R61, RZ ;  /* 0x0000003d4e387224 */ /* 0x040fe400078e02ff */
[----:B------:R-:W-:Y:S01]  /*8ed0*/  IMAD R61, R78, R66, RZ ;  /* 0x000000424e3d7224 */ /* 0x000fe200078e02ff */
[----:B------:R-:W-:Y:S01]  /*8ee0*/  I2IP.S8.S32.SAT R66, R13, R12, R14 ;  /* 0x0000000c0d427239 */ /* 0x000fe2000000140e */
[-C--:B------:R-:W-:Y:S01]  /*8ef0*/  IMAD R55, R0, R82.reuse, R55 ;  /* 0x0000005200377224 */ /* 0x080fe200078e0237 */
[----:B------:R-:W-:Y:S01]  /*8f00*/  SHF.R.S32.HI R0, RZ, 0x18, R92 ;  /* 0x00000018ff007819 */ /* 0x000fe2000001145c */
[-C--:B------:R-:W-:Y:S01]  /*8f10*/  IMAD R56, R3, R82.reuse, R56 ;  /* 0x0000005203387224 */ /* 0x080fe200078e0238 */
[----:B------:R-:W-:Y:S01]  /*8f20*/  I2IP.S8.S32.SAT R49, R54, R53, RZ ;  /* 0x0000003536317239 */ /* 0x000fe200000014ff */
[----:B------:R1:W-:Y:S01]  /*8f30*/  STS.128 [R155+UR49+0x6200], R64 ;  /* 0x006200409b007988 */ /* 0x0003e20008000c31 */
[----:B------:R-:W-:Y:S01]  /*8f40*/  IMAD R58, R78, R63, RZ ;  /* 0x0000003f4e3a7224 */ /* 0x000fe200078e02ff */
[----:B------:R-:W-:Y:S01]  /*8f50*/  SHF.R.S32.HI R3, RZ, 0x18, R88 ;  /* 0x00000018ff037819 */ /* 0x000fe20000011458 */
[-C--:B------:R-:W-:Y:S01]  /*8f60*/  IMAD R57, R0, R82.reuse, R57 ;  /* 0x0000005200397224 */ /* 0x080fe200078e0239 */
[----:B------:R-:W-:Y:S01]  /*8f70*/  I2IP.S8.S32.SAT R49, R52, R51, R49 ;  /* 0x0000003334317239 */ /* 0x000fe20000001431 */
[-C--:B------:R-:W-:Y:S02]  /*8f80*/  IMAD R58, R85, R82.reuse, R58 ;  /* 0x00000052553a7224 */ /* 0x080fe400078e023a */
[-C--:B------:R-:W-:Y:S01]  /*8f90*/  IMAD R59, R2, R82.reuse, R59 ;  /* 0x00000052023b7224 */ /* 0x080fe200078e023b */
[----:B------:R1:W-:Y:S01]  /*8fa0*/  STS.128 [R175+0x6200], R16 ;  /* 0x00620010af007388 */ /* 0x0003e20000000c00 */
[-C--:B------:R-:W-:Y:S01]  /*8fb0*/  IMAD R60, R3, R82.reuse, R60 ;  /* 0x00000052033c7224 */ /* 0x080fe200078e023c */
[----:B------:R-:W-:Y:S01]  /*8fc0*/  I2IP.S8.S32.SAT R50, R58, R57, RZ ;  /* 0x000000393a327239 */ /* 0x000fe200000014ff */
[-C--:B------:R-:W-:Y:S02]  /*8fd0*/  IMAD R61, R4, R82.reuse, R61 ;  /* 0x00000052043d7224 */ /* 0x080fe400078e023d */
[----:B------:R-:W-:Y:S01]  /*8fe0*/  IMAD R62, R107, R82, R62 ;  /* 0x000000526b3e7224 */ /* 0x000fe200078e023e */
[----:B------:R-:W-:Y:S02]  /*8ff0*/  I2IP.S8.S32.SAT R50, R56, R55, R50 ;  /* 0x0000003738327239 */ /* 0x000fe40000001432 */
[----:B------:R1:W-:Y:S02]  /*9000*/  STS.128 [R174+0x6200], R32 ;  /* 0x00620020ae007388 */ /* 0x0003e40000000c00 */
        /* <DEDUP_REMOVED lines=11> */
[----:B------:R-:W-:Y:S02]  /*90c0*/  UIADD3 UR8, UP0, UPT, UR52, 0x680, URZ ;  /* 0x0000068034087890 */ /* 0x000fe4000ff1e0ff */
[----:B------:R-:W-:Y:S02]  /*90d0*/  UIADD3 UR5, UPT, UPT, UR41, 0x40, URZ ;  /* 0x0000004029057890 */ /* 0x000fe4000fffe0ff */
[----:B------:R-:W-:Y:S02]  /*90e0*/  UIADD3 UR4, UPT, UPT, UR49, 0x6200, URZ ;  /* 0x0000620031047890 */ /* 0x000fe4000fffe0ff */
[----:B------:R-:W-:Y:S01]  /*90f0*/  UIADD3.X UR9, UPT, UPT, URZ, UR53, URZ, UP0, !UPT ;  /* 0x00000035ff097290 */ /* 0x000fe200087fe4ff */
[----:B------:R-:W-:Y:S01]  /*9100*/  UMOV UR6, UR42 ;  /* 0x0000002a00067c82 */ /* 0x000fe20008000000 */
[----:B------:R-:W-:Y:S07]  /*9110*/  UMOV UR7, UR36 ;  /* 0x0000002400077c82 */ /* 0x000fee0008000000 */
[----:B------:R2:W-:Y:S01]  /*9120*/  UTMASTG.3D [UR4], [UR8] ;  /* 0x00000004080073b5 */ /* 0x0005e20008010000 */
[----:B------:R0:W-:Y:S01]  /*9130*/  UTMACMDFLUSH ;  /* 0x00000000000079b7 */ /* 0x0001e20000000000 */
[----:B--2---:R-:W-:Y:S04]  /*9140*/  DEPBAR.LE SB0, 0x1 ;  /* 0x000080400000791a */ /* 0x004fe80000000000 */
.L_x_134:
[----:B------:R-:W-:Y:S05]  /*9150*/  BSYNC.RECONVERGENT B0 ;  /* 0x0000000000007941 */ /* 0x000fea0003800200 */
.L_x_133:
[----:B------:R-:W-:Y:S01]  /*9160*/  BAR.SYNC.DEFER_BLOCKING 0x1, 0x80 ;  /* 0x0042000000007b1d */ /* 0x000fe20000010000 */
[----:B------:R-:W-:Y:S01]  /*9170*/  ISETP.NE.AND P2, PT, R170, RZ, PT ;  /* 0x000000ffaa00720c */ /* 0x000fe20003f45270 */
[----:B------:R-:W-:Y:S01]  /*9180*/  IMAD.IADD R20, R75, 0x1, R152 ;  /* 0x000000014b147824 */ /* 0x000fe200078e0298 */
[----:B------:R-:W-:Y:S01]  /*9190*/  ISETP.NE.AND P0, PT, R172, 0x2, PT ;  /* 0x00000002ac00780c */ /* 0x000fe20003f05270 */
[----:B------:R-:W-:Y:S01]  /*91a0*/  IMAD.IADD R21, R77, 0x1, R154 ;  /* 0x000000014d157824 */ /* 0x000fe200078e029a */
[----:B------:R-:W-:Y:S02]  /*91b0*/  ISETP.NE.AND P1, PT, R76, 0x4, PT ;  /* 0x000000044c00780c */ /* 0x000fe40003f25270 */
[----:B------:R-:W-:Y:S02]  /*91c0*/  SEL R0, RZ, 0x1, P0 ;  /* 0x00000001ff007807 */ /* 0x000fe40000000000 */
[----:B------:R-:W-:Y:S02]  /*91d0*/  SEL R3, RZ, 0x1, P1 ;  /* 0x00000001ff037807 */ /* 0x000fe40000800000 */
[----:B------:R-:W-:Y:S02]  /*91e0*/  LOP3.LUT R163, R163, R0, RZ, 0x3c, !PT ;  /* 0x00000000a3a37212 */ /* 0x000fe400078e3cff */
[----:B------:R-:W-:Y:S02]  /*91f0*/  LOP3.LUT R164, R164, R3, RZ, 0x3c, !PT ;  /* 0x00000003a4a47212 */ /* 0x000fe400078e3cff */
[----:B------:R-:W-:Y:S02]  /*9200*/  @P2 R2UR UR36, R160 ;  /* 0x00000000a02422ca */ /* 0x000fe400000e0000 */
[----:B------:R-:W-:Y:S02]  /*9210*/  SEL R172, R172, RZ, P0 ;  /* 0x000000ffacac7207 */ /* 0x000fe40000000000 */
[----:B------:R-:W-:Y:S01]  /*9220*/  SEL R76, R76, RZ, P1 ;  /* 0x000000ff4c4c7207 */ /* 0x000fe20000800000 */
[----:B------:R-:W-:Y:S10]  /*9230*/  @P2 BRA `(.L_x_135) ;  /* 0xffffffc400882947 */ /* 0x000ff4000383ffff */
[----:B------:R-:W-:Y:S05]  /*9240*/  EXIT ;  /* 0x000000000000794d */ /* 0x000fea0003800000 */
.L_x_25:
[----:B--2---:R2:W4:Y:S02]  /*9250*/  SYNCS.PHASECHK.TRANS64.TRYWAIT P0, [R3+URZ+0x1a0], R2 ;  /* 0x0001a002030075a7 */ /* 0x00452400080011ff */
[----:B----4-:R-:W-:Y:S05]  /*9260*/  @!P0 NANOSLEEP.SYNCS 0x989680 ;  /* 0x009896800000895d */ /* 0x010fea0003900000 */
[----:B------:R-:W4:Y:S02]  /*9270*/  @!P0 SYNCS.PHASECHK.TRANS64 P0, [R3+URZ+0x1a0], R2 ;  /* 0x0001a002030085a7 */ /* 0x000f2400080010ff */
[----:B----4-:R-:W-:Y:S05]  /*9280*/  @!P0 BRA `(.L_x_25) ;  /* 0xfffffffc00f08947 */ /* 0x010fea000383ffff */
[----:B------:R-:W-:Y:S05]  /*9290*/  BRA `(.L_x_136) ;  /* 0xffffff8400bc7947 */ /* 0x000fea000383ffff */
.L_x_28:
[----:B-1----:R-:W-:-:S07]  /*92a0*/  MOV R2, UR33 ;  /* 0x0000002100027c02 */ /* 0x002fce0008000f00 */
.L_x_137:
[----:B-1----:R1:W2:Y:S02]  /*92b0*/  SYNCS.PHASECHK.TRANS64.TRYWAIT P0, [R2+URZ+0x80], R5 ;  /* 0x00008005020075a7 */ /* 0x0022a400080011ff */
[----:B--2---:R-:W-:Y:S05]  /*92c0*/  @!P0 NANOSLEEP.SYNCS 0x989680 ;  /* 0x009896800000895d */ /* 0x004fea0003900000 */
[----:B------:R-:W2:Y:S02]  /*92d0*/  @!P0 SYNCS.PHASECHK.TRANS64 P0, [R2+URZ+0x80], R5 ;  /* 0x00008005020085a7 */ /* 0x000ea400080010ff */
[----:B--2---:R-:W-:Y:S05]  /*92e0*/  @!P0 BRA `(.L_x_137) ;  /* 0xfffffffc00f08947 */ /* 0x004fea000383ffff */
[----:B------:R-:W-:Y:S05]  /*92f0*/  BRA `(.L_x_27) ;  /* 0xffffff8800247947 */ /* 0x000fea000383ffff */
.L_x_35:
[----:B-1----:R-:W-:-:S07]  /*9300*/  MOV R2, UR17 ;  /* 0x0000001100027c02 */ /* 0x002fce0008000f00 */
.L_x_138:
[----:B-1----:R1:W2:Y:S02]  /*9310*/  SYNCS.PHASECHK.TRANS64.TRYWAIT P0, [R2+URZ+0x80], R5 ;  /* 0x00008005020075a7 */ /* 0x0022a400080011ff */
[----:B--2---:R-:W-:Y:S05]  /*9320*/  @!P0 NANOSLEEP.SYNCS 0x989680 ;  /* 0x009896800000895d */ /* 0x004fea0003900000 */
[----:B------:R-:W2:Y:S02]  /*9330*/  @!P0 SYNCS.PHASECHK.TRANS64 P0, [R2+URZ+0x80], R5 ;  /* 0x00008005020085a7 */ /* 0x000ea400080010ff */
[----:B--2---:R-:W-:Y:S05]  /*9340*/  @!P0 BRA `(.L_x_138) ;  /* 0xfffffffc00f08947 */ /* 0x004fea000383ffff */
[----:B------:R-:W-:Y:S05]  /*9350*/  BRA `(.L_x_34) ;  /* 0xffffff8800e07947 */ /* 0x000fea000383ffff */
.L_x_40:
[----:B-1----:R1:W2:Y:S02]  /*9360*/  SYNCS.PHASECHK.TRANS64.TRYWAIT P0, [R2+URZ+0x130], R3 ;  /* 0x00013003020075a7 */ /* 0x0022a400080011ff */
[----:B--2---:R-:W-:Y:S05]  /*9370*/  @!P0 NANOSLEEP.SYNCS 0x989680 ;  /* 0x009896800000895d */ /* 0x004fea0003900000 */
[----:B------:R-:W2:Y:S02]  /*9380*/  @!P0 SYNCS.PHASECHK.TRANS64 P0, [R2+URZ+0x130], R3 ;  /* 0x00013003020085a7 */ /* 0x000ea400080010ff */
[----:B--2---:R-:W-:Y:S05]  /*9390*/  @!P0 BRA `(.L_x_40) ;  /* 0xfffffffc00f08947 */ /* 0x004fea000383ffff */
[----:B------:R-:W-:Y:S05]  /*93a0*/  BRA `(.L_x_139) ;  /* 0xffffff8c00847947 */ /* 0x000fea000383ffff */
.L_x_44:
[----:B---3--:R-:W-:-:S07]  /*93b0*/  MOV R0, UR5 ;  /* 0x0000000500007c02 */ /* 0x008fce0008000f00 */
.L_x_140:
[----:B-1----:R1:W2:Y:S02]  /*93c0*/  SYNCS.PHASECHK.TRANS64.TRYWAIT P0, [R0+URZ], R3 ;  /* 0x00000003000075a7 */ /* 0x0022a400080011ff */
[----:B--2---:R-:W-:Y:S05]  /*93d0*/  @!P0 NANOSLEEP.SYNCS 0x989680 ;  /* 0x009896800000895d */ /* 0x004fea0003900000 */
[----:B------:R-:W2:Y:S02]  /*93e0*/  @!P0 SYNCS.PHASECHK.TRANS64 P0, [R0+URZ], R3 ;  /* 0x00000003000085a7 */ /* 0x000ea400080010ff */
[----:B--2---:R-:W-:Y:S05]  /*93f0*/  @!P0 BRA `(.L_x_140) ;  /* 0xfffffffc00f08947 */ /* 0x004fea000383ffff */
[----:B------:R-:W-:Y:S05]  /*9400*/  BRA `(.L_x_141) ;  /* 0xffffff9000f47947 */ /* 0x000fea000383ffff */
.L_x_45:
[----:B---3--:R-:W-:-:S07]  /*9410*/  MOV R0, UR5 ;  /* 0x0000000500007c02 */ /* 0x008fce0008000f00 */
.L_x_142:
[----:B-1----:R1:W2:Y:S02]  /*9420*/  SYNCS.PHASECHK.TRANS64.TRYWAIT P0, [R0+URZ], R3 ;  /* 0x00000003000075a7 */ /* 0x0022a400080011ff */
[----:B--2---:R-:W-:Y:S05]  /*9430*/  @!P0 NANOSLEEP.SYNCS 0x989680 ;  /* 0x009896800000895d */ /* 0x004fea0003900000 */
[----:B------:R-:W2:Y:S02]  /*9440*/  @!P0 SYNCS.PHASECHK.TRANS64 P0, [R0+URZ], R3 ;  /* 0x00000003000085a7 */ /* 0x000ea400080010ff */
[----:B--2---:R-:W-:Y:S05]  /*9450*/  @!P0 BRA `(.L_x_142) ;  /* 0xfffffffc00f08947 */ /* 0x004fea000383ffff */
[----:B------:R-:W-:Y:S05]  /*9460*/  BRA `(.L_x_143) ;  /* 0xffffff9400007947 */ /* 0x000fea000383ffff */
.L_x_46:
[----:B---3--:R-:W-:-:S07]  /*9470*/  MOV R0, UR5 ;  /* 0x0000000500007c02 */ /* 0x008fce0008000f00 */
.L_x_144:
[----:B-1----:R1:W2:Y:S02]  /*9480*/  SYNCS.PHASECHK.TRANS64.TRYWAIT P0, [R0+URZ], R3 ;  /* 0x00000003000075a7 */ /* 0x0022a400080011ff */
[----:B--2---:R-:W-:Y:S05]  /*9490*/  @!P0 NANOSLEEP.SYNCS 0x989680 ;  /* 0x009896800000895d */ /* 0x004fea0003900000 */
[----:B------:R-:W2:Y:S02]  /*94a0*/  @!P0 SYNCS.PHASECHK.TRANS64 P0, [R0+URZ], R3 ;  /* 0x00000003000085a7 */ /* 0x000ea400080010ff */
[----:B--2---:R-:W-:Y:S05]  /*94b0*/  @!P0 BRA `(.L_x_144) ;  /* 0xfffffffc00f08947 */ /* 0x004fea000383ffff */
[----:B------:R-:W-:Y:S05]  /*94c0*/  BRA `(.L_x_145) ;  /* 0xffffff94000c7947 */ /* 0x000fea000383ffff */
.L_x_47:
[----:B---3--:R-:W-:-:S07]  /*94d0*/  MOV R0, UR5 ;  /* 0x0000000500007c02 */ /* 0x008fce0008000f00 */
.L_x_146:
[----:B-1----:R1:W2:Y:S02]  /*94e0*/  SYNCS.PHASECHK.TRANS64.TRYWAIT P0, [R0+URZ], R3 ;  /* 0x00000003000075a7 */ /* 0x0022a400080011ff */
[----:B--2---:R-:W-:Y:S05]  /*94f0*/  @!P0 NANOSLEEP.SYNCS 0x989680 ;  /* 0x009896800000895d */ /* 0x004fea0003900000 */
[----:B------:R-:W2:Y:S02]  /*9500*/  @!P0 SYNCS.PHASECHK.TRANS64 P0, [R0+URZ], R3 ;  /* 0x00000003000085a7 */ /* 0x000ea400080010ff */
[----:B--2---:R-:W-:Y:S05]  /*9510*/  @!P0 BRA `(.L_x_146) ;  /* 0xfffffffc00f08947 */ /* 0x004fea000383ffff */
[----:B------:R-:W-:Y:S05]  /*9520*/  BRA `(.L_x_147) ;  /* 0xffffff9400187947 */ /* 0x000fea000383ffff */
.L_x_48:
[----:B---3--:R-:W-:-:S07]  /*9530*/  MOV R0, UR5 ;  /* 0x0000000500007c02 */ /* 0x008fce0008000f00 */
.L_x_148:
[----:B-1----:R1:W2:Y:S02]  /*9540*/  SYNCS.PHASECHK.TRANS64.TRYWAIT P0, [R0+URZ], R3 ;  /* 0x00000003000075a7 */ /* 0x0022a400080011ff */
[----:B--2---:R-:W-:Y:S05]  /*9550*/  @!P0 NANOSLEEP.SYNCS 0x989680 ;  /* 0x009896800000895d */ /* 0x004fea0003900000 */
[----:B------:R-:W2:Y:S02]  /*9560*/  @!P0 SYNCS.PHASECHK.TRANS64 P0, [R0+URZ], R3 ;  /* 0x00000003000085a7 */ /* 0x000ea400080010ff */
[----:B--2---:R-:W-:Y:S05]  /*9570*/  @!P0 BRA `(.L_x_148) ;  /* 0xfffffffc00f08947 */ /* 0x004fea000383ffff */
[----:B------:R-:W-:Y:S05]  /*9580*/  BRA `(.L_x_149) ;  /* 0xffffff9400247947 */ /* 0x000fea000383ffff */
.L_x_49:
[----:B---3--:R-:W-:-:S07]  /*9590*/  MOV R0, UR5 ;  /* 0x0000000500007c02 */ /* 0x008fce0008000f00 */
.L_x_150:
[----:B-1----:R1:W2:Y:S02]  /*95a0*/  SYNCS.PHASECHK.TRANS64.TRYWAIT P0, [R0+URZ], R3 ;  /* 0x00000003000075a7 */ /* 0x0022a400080011ff */
[----:B--2---:R-:W-:Y:S05]  /*95b0*/  @!P0 NANOSLEEP.SYNCS 0x989680 ;  /* 0x009896800000895d */ /* 0x004fea0003900000 */
[----:B------:R-:W2:Y:S02]  /*95c0*/  @!P0 SYNCS.PHASECHK.TRANS64 P0, [R0+URZ], R3 ;  /* 0x00000003000085a7 */ /* 0x000ea400080010ff */
[----:B--2---:R-:W-:Y:S05]  /*95d0*/  @!P0 BRA `(.L_x_150) ;  /* 0xfffffffc00f08947 */ /* 0x004fea000383ffff */
[----:B------:R-:W-:Y:S05]  /*95e0*/  BRA `(.L_x_151) ;  /* 0xffffff9400307947 */ /* 0x000fea000383ffff */
.L_x_50:
[----:B---3--:R-:W-:-:S07]  /*95f0*/  MOV R0, UR5 ;  /* 0x0000000500007c02 */ /* 0x008fce0008000f00 */
.L_x_152:
[----:B-1----:R1:W2:Y:S02]  /*9600*/  SYNCS.PHASECHK.TRANS64.TRYWAIT P0, [R0+URZ], R3 ;  /* 0x00000003000075a7 */ /* 0x0022a400080011ff */
[----:B--2---:R-:W-:Y:S05]  /*9610*/  @!P0 NANOSLEEP.SYNCS 0x989680 ;  /* 0x009896800000895d */ /* 0x004fea0003900000 */
[----:B------:R-:W2:Y:S02]  /*9620*/  @!P0 SYNCS.PHASECHK.TRANS64 P0, [R0+URZ], R3 ;  /* 0x00000003000085a7 */ /* 0x000ea400080010ff */
[----:B--2---:R-:W-:Y:S05]  /*9630*/  @!P0 BRA `(.L_x_152) ;  /* 0xfffffffc00f08947 */ /* 0x004fea000383ffff */
[----:B------:R-:W-:Y:S05]  /*9640*/  BRA `(.L_x_153) ;  /* 0xffffff94003c7947 */ /* 0x000fea000383ffff */
.L_x_51:
[----:B---3--:R-:W-:-:S07]  /*9650*/  MOV R0, UR5 ;  /* 0x0000000500007c02 */ /* 0x008fce0008000f00 */
.L_x_154:
[----:B-1----:R1:W2:Y:S02]  /*9660*/  SYNCS.PHASECHK.TRANS64.TRYWAIT P0, [R0+URZ], R3 ;  /* 0x00000003000075a7 */ /* 0x0022a400080011ff */
[----:B--2---:R-:W-:Y:S05]  /*9670*/  @!P0 NANOSLEEP.SYNCS 0x989680 ;  /* 0x009896800000895d */ /* 0x004fea0003900000 */
[----:B------:R-:W2:Y:S02]  /*9680*/  @!P0 SYNCS.PHASECHK.TRANS64 P0, [R0+URZ], R3 ;  /* 0x00000003000085a7 */ /* 0x000ea400080010ff */
[----:B--2---:R-:W-:Y:S05]  /*9690*/  @!P0 BRA `(.L_x_154) ;  /* 0xfffffffc00f08947 */ /* 0x004fea000383ffff */
[----:B------:R-:W-:Y:S05]  /*96a0*/  BRA `(.L_x_155) ;  /* 0xffffff9400487947 */ /* 0x000fea000383ffff */
.L_x_52:
[----:B---3--:R-:W-:-:S07]  /*96b0*/  MOV R0, UR5 ;  /* 0x0000000500007c02 */ /* 0x008fce0008000f00 */
.L_x_156:
[----:B-1----:R1:W2:Y:S02]  /*96c0*/  SYNCS.PHASECHK.TRANS64.TRYWAIT P0, [R0+URZ], R3 ;  /* 0x00000003000075a7 */ /* 0x0022a400080011ff */
[----:B--2---:R-:W-:Y:S05]  /*96d0*/  @!P0 NANOSLEEP.SYNCS 0x989680 ;  /* 0x009896800000895d */ /* 0x004fea0003900000 */
[----:B------:R-:W2:Y:S02]  /*96e0*/  @!P0 SYNCS.PHASECHK.TRANS64 P0, [R0+URZ], R3 ;  /* 0x00000003000085a7 */ /* 0x000ea400080010ff */
[----:B--2---:R-:W-:Y:S05]  /*96f0*/  @!P0 BRA `(.L_x_156) ;  /* 0xfffffffc00f08947 */ /* 0x004fea000383ffff */
[----:B------:R-:W-:Y:S05]  /*9700*/  BRA `(.L_x_157) ;  /* 0xffffff9400547947 */ /* 0x000fea000383ffff */
.L_x_53:
[----:B---3--:R-:W-:-:S07]  /*9710*/  MOV R0, UR5 ;  /* 0x0000000500007c02 */ /* 0x008fce0008000f00 */
.L_x_158:
[----:B-1----:R1:W2:Y:S02]  /*9720*/  SYNCS.PHASECHK.TRANS64.TRYWAIT P0, [R0+URZ], R3 ;  /* 0x00000003000075a7 */ /* 0x0022a400080011ff */
[----:B--2---:R-:W-:Y:S05]  /*9730*/  @!P0 NANOSLEEP.SYNCS 0x989680 ;  /* 0x009896800000895d */ /* 0x004fea0003900000 */
[----:B------:R-:W2:Y:S02]  /*9740*/  @!P0 SYNCS.PHASECHK.TRANS64 P0, [R0+URZ], R3 ;  /* 0x00000003000085a7 */ /* 0x000ea400080010ff */
[----:B--2---:R-:W-:Y:S05]  /*9750*/  @!P0 BRA `(.L_x_158) ;  /* 0xfffffffc00f08947 */ /* 0x004fea000383ffff */
[----:B------:R-:W-:Y:S05]  /*9760*/  BRA `(.L_x_159) ;  /* 0xffffff9400607947 */ /* 0x000fea000383ffff */
.L_x_54:
[----:B---3--:R-:W-:-:S07]  /*9770*/  MOV R0, UR5 ;  /* 0x0000000500007c02 */ /* 0x008fce0008000f00 */
.L_x_160:
[----:B-1----:R1:W2:Y:S02]  /*9780*/  SYNCS.PHASECHK.TRANS64.TRYWAIT P0, [R0+URZ], R3 ;  /* 0x00000003000075a7 */ /* 0x0022a400080011ff */
[----:B--2---:R-:W-:Y:S05]  /*9790*/  @!P0 NANOSLEEP.SYNCS 0x989680 ;  /* 0x009896800000895d */ /* 0x004fea0003900000 */
[----:B------:R-:W2:Y:S02]  /*97a0*/  @!P0 SYNCS.PHASECHK.TRANS64 P0, [R0+URZ], R3 ;  /* 0x00000003000085a7 */ /* 0x000ea400080010ff */
[----:B--2---:R-:W-:Y:S05]  /*97b0*/  @!P0 BRA `(.L_x_160) ;  /* 0xfffffffc00f08947 */ /* 0x004fea000383ffff */
[----:B------:R-:W-:Y:S05]  /*97c0*/  BRA `(.L_x_161) ;  /* 0xffffff94006c7947 */ /* 0x000fea000383ffff */
.L_x_55:
[----:B---3--:R-:W-:-:S07]  /*97d0*/  MOV R0, UR5 ;  /* 0x0000000500007c02 */ /* 0x008fce0008000f00 */
.L_x_162:
[----:B-1----:R1:W2:Y:S02]  /*97e0*/  SYNCS.PHASECHK.TRANS64.TRYWAIT P0, [R0+URZ], R3 ;  /* 0x00000003000075a7 */ /* 0x0022a400080011ff */
[----:B--2---:R-:W-:Y:S05]  /*97f0*/  @!P0 NANOSLEEP.SYNCS 0x989680 ;  /* 0x009896800000895d */ /* 0x004fea0003900000 */
[----:B------:R-:W2:Y:S02]  /*9800*/  @!P0 SYNCS.PHASECHK.TRANS64 P0, [R0+URZ], R3 ;  /* 0x00000003000085a7 */ /* 0x000ea400080010ff */
[----:B--2---:R-:W-:Y:S05]  /*9810*/  @!P0 BRA `(.L_x_162) ;  /* 0xfffffffc00f08947 */ /* 0x004fea000383ffff */
[----:B------:R-:W-:Y:S05]  /*9820*/  BRA `(.L_x_163) ;  /* 0xffffff9400787947 */ /* 0x000fea000383ffff */
.L_x_56:
[----:B---3--:R-:W-:-:S07]  /*9830*/  MOV R0, UR5 ;  /* 0x0000000500007c02 */ /* 0x008fce0008000f00 */
.L_x_164:
[----:B-1----:R1:W2:Y:S02]  /*9840*/  SYNCS.PHASECHK.TRANS64.TRYWAIT P0, [R0+URZ], R3 ;  /* 0x00000003000075a7 */ /* 0x0022a400080011ff */
[----:B--2---:R-:W-:Y:S05]  /*9850*/  @!P0 NANOSLEEP.SYNCS 0x989680 ;  /* 0x009896800000895d */ /* 0x004fea0003900000 */
[----:B------:R-:W2:Y:S02]  /*9860*/  @!P0 SYNCS.PHASECHK.TRANS64 P0, [R0+URZ], R3 ;  /* 0x00000003000085a7 */ /* 0x000ea400080010ff */
[----:B--2---:R-:W-:Y:S05]  /*9870*/  @!P0 BRA `(.L_x_164) ;  /* 0xfffffffc00f08947 */ /* 0x004fea000383ffff */
[----:B------:R-:W-:Y:S05]  /*9880*/  BRA `(.L_x_165) ;  /* 0xffffff9400847947 */ /* 0x000fea000383ffff */
.L_x_57:
[----:B---3--:R-:W-:-:S07]  /*9890*/  MOV R0, UR5 ;  /* 0x0000000500007c02 */ /* 0x008fce0008000f00 */
.L_x_166:
[----:B-1----:R1:W2:Y:S02]  /*98a0*/  SYNCS.PHASECHK.TRANS64.TRYWAIT P0, [R0+URZ], R3 ;  /* 0x00000003000075a7 */ /* 0x0022a400080011ff */
[----:B--2---:R-:W-:Y:S05]  /*98b0*/  @!P0 NANOSLEEP.SYNCS 0x989680 ;  /* 0x009896800000895d */ /* 0x004fea0003900000 */
[----:B------:R-:W2:Y:S02]  /*98c0*/  @!P0 SYNCS.PHASECHK.TRANS64 P0, [R0+URZ], R3 ;  /* 0x00000003000085a7 */ /* 0x000ea400080010ff */
[----:B--2---:R-:W-:Y:S05]  /*98d0*/  @!P0 BRA `(.L_x_166) ;  /* 0xfffffffc00f08947 */ /* 0x004fea000383ffff */
[----:B------:R-:W-:Y:S05]  /*98e0*/  BRA `(.L_x_167) ;  /* 0xffffff9400907947 */ /* 0x000fea000383ffff */
.L_x_58:
[----:B---3--:R-:W-:-:S07]  /*98f0*/  MOV R0, UR5 ;  /* 0x0000000500007c02 */ /* 0x008fce0008000f00 */
.L_x_168:
[----:B-1----:R1:W2:Y:S02]  /*9900*/  SYNCS.PHASECHK.TRANS64.TRYWAIT P0, [R0+URZ], R3 ;  /* 0x00000003000075a7 */ /* 0x0022a400080011ff */
[----:B--2---:R-:W-:Y:S05]  /*9910*/  @!P0 NANOSLEEP.SYNCS 0x989680 ;  /* 0x009896800000895d */ /* 0x004fea0003900000 */
[----:B------:R-:W2:Y:S02]  /*9920*/  @!P0 SYNCS.PHASECHK.TRANS64 P0, [R0+URZ], R3 ;  /* 0x00000003000085a7 */ /* 0x000ea400080010ff */
[----:B--2---:R-:W-:Y:S05]  /*9930*/  @!P0 BRA `(.L_x_168) ;  /* 0xfffffffc00f08947 */ /* 0x004fea000383ffff */
[----:B------:R-:W-:Y:S05]  /*9940*/  BRA `(.L_x_169) ;  /* 0xffffff94009c7947 */ /* 0x000fea000383ffff */
.L_x_61:
[----:B-1----:R1:W2:Y:S02]  /*9950*/  SYNCS.PHASECHK.TRANS64.TRYWAIT P0, [R0+URZ+0x190], R5 ;  /* 0x00019005000075a7 */ /* 0x0022a400080011ff */
[----:B--2---:R-:W-:Y:S05]  /*9960*/  @!P0 NANOSLEEP.SYNCS 0x989680 ;  /* 0x009896800000895d */ /* 0x004fea0003900000 */
[----:B------:R-:W2:Y:S02]  /*9970*/  @!P0 SYNCS.PHASECHK.TRANS64 P0, [R0+URZ+0x190], R5 ;  /* 0x00019005000085a7 */ /* 0x000ea400080010ff */
[----:B--2---:R-:W-:Y:S05]  /*9980*/  @!P0 BRA `(.L_x_61) ;  /* 0xfffffffc00f08947 */ /* 0x004fea000383ffff */
[----:B------:R-:W-:Y:S05]  /*9990*/  BRA `(.L_x_170) ;  /* 0xffffff9400fc7947 */ /* 0x000fea000383ffff */
.L_x_62:
[----:B------:R-:W-:-:S07]  /*99a0*/  MOV R0, UR5 ;  /* 0x0000000500007c02 */ /* 0x000fce0008000f00 */
.L_x_171:
[----:B-1----:R1:W2:Y:S02]  /*99b0*/  SYNCS.PHASECHK.TRANS64.TRYWAIT P0, [R0+URZ+0x140], R7 ;  /* 0x00014007000075a7 */ /* 0x0022a400080011ff */
[----:B--2---:R-:W-:Y:S05]  /*99c0*/  @!P0 NANOSLEEP.SYNCS 0x989680 ;  /* 0x009896800000895d */ /* 0x004fea0003900000 */
[----:B------:R-:W2:Y:S02]  /*99d0*/  @!P0 SYNCS.PHASECHK.TRANS64 P0, [R0+URZ+0x140], R7 ;  /* 0x00014007000085a7 */ /* 0x000ea400080010ff */
[----:B--2---:R-:W-:Y:S05]  /*99e0*/  @!P0 BRA `(.L_x_171) ;  /* 0xfffffffc00f08947 */ /* 0x004fea000383ffff */
[----:B------:R-:W-:Y:S05]  /*99f0*/  BRA `(.L_x_172) ;  /* 0xffffff98000c7947 */ /* 0x000fea000383ffff */
.L_x_63:
[----:B-1----:R1:W2:Y:S02]  /*9a00*/  SYNCS.PHASECHK.TRANS64.TRYWAIT P1, [R0+URZ+0x130], R5 ;  /* 0x00013005000075a7 */ /* 0x0022a400080211ff */
[----:B--2---:R-:W-:Y:S05]  /*9a10*/  @!P1 NANOSLEEP.SYNCS 0x989680 ;  /* 0x009896800000995d */ /* 0x004fea0003900000 */
[----:B------:R-:W2:Y:S02]  /*9a20*/  @!P1 SYNCS.PHASECHK.TRANS64 P1, [R0+URZ+0x130], R5 ;  /* 0x00013005000095a7 */ /* 0x000ea400080210ff */
[----:B--2---:R-:W-:Y:S05]  /*9a30*/  @!P1 BRA `(.L_x_63) ;  /* 0xfffffffc00f09947 */ /* 0x004fea000383ffff */
[----:B------:R-:W-:Y:S05]  /*9a40*/  BRA `(.L_x_173) ;  /* 0xffffff98003c7947 */ /* 0x000fea000383ffff */
.L_x_66:
[----:B------:R-:W-:-:S07]  /*9a50*/  MOV R0, UR5 ;  /* 0x0000000500007c02 */ /* 0x000fce0008000f00 */
.L_x_174:
[----:B-1----:R1:W2:Y:S02]  /*9a60*/  SYNCS.PHASECHK.TRANS64.TRYWAIT P0, [R0+URZ+0x140], R3 ;  /* 0x00014003000075a7 */ /* 0x0022a400080011ff */
[----:B--2---:R-:W-:Y:S05]  /*9a70*/  @!P0 NANOSLEEP.SYNCS 0x989680 ;  /* 0x009896800000895d */ /* 0x004fea0003900000 */
[----:B------:R-:W2:Y:S02]  /*9a80*/  @!P0 SYNCS.PHASECHK.TRANS64 P0, [R0+URZ+0x140], R3 ;  /* 0x00014003000085a7 */ /* 0x000ea400080010ff */
[----:B--2---:R-:W-:Y:S05]  /*9a90*/  @!P0 BRA `(.L_x_174) ;  /* 0xfffffffc00f08947 */ /* 0x004fea000383ffff */
[----:B------:R-:W-:Y:S05]  /*9aa0*/  BRA `(.L_x_65) ;  /* 0xffffff9800907947 */ /* 0x000fea000383ffff */
.L_x_75:
[----:B-1----:R-:W-:-:S04]  /*9ab0*/  MOV R4, UR6 ;  /* 0x0000000600047c02 */ /* 0x002fc80008000f00 */
[----:B------:R1:W2:Y:S03]  /*9ac0*/  SYNCS.PHASECHK.TRANS64.TRYWAIT P0, [R4+URZ+0x8], R5 ;  /* 0x00000805040075a7 */ /* 0x0002a600080011ff */
[----:B--2---:R-:W-:Y:S05]  /*9ad0*/  @!P0 NANOSLEEP.SYNCS 0x989680 ;  /* 0x009896800000895d */ /* 0x004fea0003900000 */
[----:B------:R-:W2:Y:S02]  /*9ae0*/  @!P0 SYNCS.PHASECHK.TRANS64 P0, [R4+URZ+0x8], R5 ;  /* 0x00000805040085a7 */ /* 0x000ea400080010ff */
[----:B--2---:R-:W-:Y:S05]  /*9af0*/  @!P0 BRA `(.L_x_75) ;  /* 0xfffffffc00ec8947 */ /* 0x004fea000383ffff */
[----:B------:R-:W-:Y:S05]  /*9b00*/  BRA `(.L_x_74) ;  /* 0xffffff9c00447947 */ /* 0x000fea000383ffff */
.L_x_77:
[----:B------:R-:W-:Y:S01]  /*9b10*/  BSSY B0, `(.L_x_175) ;  /* 0x0000006000007945 */ /* 0x000fe20003800000 */
[----:B------:R-:W-:-:S07]  /*9b20*/  MOV R15, 0xffffffff ;  /* 0xffffffff000f7802 */ /* 0x000fce0000000f00 */
[----:B-1---5:R-:W-:Y:S05]  /*9b30*/  WARPSYNC.COLLECTIVE R15, `(.L_x_176) ;  /* 0x000000000f0c7348 */ /* 0x022fea0003c00000 */
[----:B------:R-:W-:Y:S02]  /*9b40*/  ELECT P6, UR79, PT ;  /* 0x00000000004f782f */ /* 0x000fe400038c0000 */
[----:B------:R-:W-:Y:S01]  /*9b50*/  MOV R14, UR79 ;  /* 0x0000004f000e7c02 */ /* 0x000fe20008000f00 */
[----:B-1---5:R-:W-:Y:S10]  /*9b60*/  ENDCOLLECTIVE ;  /* 0x000000000000791b */ /* 0x022ff40003800000 */
.L_x_176:
[----:B------:R-:W-:Y:S05]  /*9b70*/  BSYNC B0 ;  /* 0x0000000000007941 */ /* 0x000fea0003800000 */
.L_x_175:
[----:B------:R-:W-:Y:S05]  /*9b80*/  BRA `(.L_x_177) ;  /* 0xffffff9c00747947 */ /* 0x000fea000383ffff */
.L_x_79:
[----:B-1----:R-:W-:-:S04]  /*9b90*/  MOV R2, UR6 ;  /* 0x0000000600027c02 */ /* 0x002fc80008000f00 */
[----:B------:R1:W2:Y:S03]  /*9ba0*/  SYNCS.PHASECHK.TRANS64.TRYWAIT P0, [R2+URZ+0x8], R3 ;  /* 0x00000803020075a7 */ /* 0x0002a600080011ff */
[----:B--2---:R-:W-:Y:S05]  /*9bb0*/  @!P0 NANOSLEEP.SYNCS 0x989680 ;  /* 0x009896800000895d */ /* 0x004fea0003900000 */
[----:B------:R-:W2:Y:S02]  /*9bc0*/  @!P0 SYNCS.PHASECHK.TRANS64 P0, [R2+URZ+0x8], R3 ;  /* 0x00000803020085a7 */ /* 0x000ea400080010ff */
[----:B--2---:R-:W-:Y:S05]  /*9bd0*/  @!P0 BRA `(.L_x_79) ;  /* 0xfffffffc00ec8947 */ /* 0x004fea000383ffff */
[----:B------:R-:W-:Y:S05]  /*9be0*/  BRA `(.L_x_78) ;  /* 0xffffff9c00787947 */ /* 0x000fea000383ffff */
.L_x_80:
[----:B-1----:R1:W2:Y:S02]  /*9bf0*/  SYNCS.PHASECHK.TRANS64.TRYWAIT P0, [R0+URZ+0x130], R5 ;  /* 0x00013005000075a7 */ /* 0x0022a400080011ff */
[----:B--2---:R-:W-:Y:S05]  /*9c00*/  @!P0 NANOSLEEP.SYNCS 0x989680 ;  /* 0x009896800000895d */ /* 0x004fea0003900000 */
[----:B------:R-:W2:Y:S02]  /*9c10*/  @!P0 SYNCS.PHASECHK.TRANS64 P0, [R0+URZ+0x130], R5 ;  /* 0x00013005000085a7 */ /* 0x000ea400080010ff */
[----:B--2---:R-:W-:Y:S05]  /*9c20*/  @!P0 BRA `(.L_x_80) ;  /* 0xfffffffc00f08947 */ /* 0x004fea000383ffff */
[----:B------:R-:W-:Y:S05]  /*9c30*/  BRA `(.L_x_178) ;  /* 0xffffffa000547947 */ /* 0x000fea000383ffff */
.L_x_82:
[----:B------:R-:W-:-:S07]  /*9c40*/  MOV R0, UR10 ;  /* 0x0000000a00007c02 */ /* 0x000fce0008000f00 */
.L_x_179:
[----:B-1----:R1:W2:Y:S02]  /*9c50*/  SYNCS.PHASECHK.TRANS64.TRYWAIT P0, [R0+URZ+0x170], R5 ;  /* 0x00017005000075a7 */ /* 0x0022a400080011ff */
[----:B--2---:R-:W-:Y:S05]  /*9c60*/  @!P0 NANOSLEEP.SYNCS 0x989680 ;  /* 0x009896800000895d */ /* 0x004fea0003900000 */
[----:B------:R-:W2:Y:S02]  /*9c70*/  @!P0 SYNCS.PHASECHK.TRANS64 P0, [R0+URZ+0x170], R5 ;  /* 0x00017005000085a7 */ /* 0x000ea400080010ff */
[----:B--2---:R-:W-:Y:S05]  /*9c80*/  @!P0 BRA `(.L_x_179) ;  /* 0xfffffffc00f08947 */ /* 0x004fea000383ffff */
[----:B------:R-:W-:Y:S05]  /*9c90*/  BRA `(.L_x_180) ;  /* 0xffffffa000a07947 */ /* 0x000fea000383ffff */
.L_x_85:
[----:B------:R-:W-:Y:S07]  /*9ca0*/  MOV R0, UR9 ;  /* 0x0000000900007c02 */ /* 0x000fee0008000f00 */
.L_x_181:
[----:B-1----:R1:W2:Y:S02]  /*9cb0*/  SYNCS.PHASECHK.TRANS64.TRYWAIT P0, [R0+URZ], R5 ;  /* 0x00000005000075a7 */ /* 0x0022a400080011ff */
[----:B--2---:R-:W-:Y:S05]  /*9cc0*/  @!P0 NANOSLEEP.SYNCS 0x989680 ;  /* 0x009896800000895d */ /* 0x004fea0003900000 */
[----:B------:R-:W2:Y:S02]  /*9cd0*/  @!P0 SYNCS.PHASECHK.TRANS64 P0, [R0+URZ], R5 ;  /* 0x00000005000085a7 */ /* 0x000ea400080010ff */
[----:B--2---:R-:W-:Y:S05]  /*9ce0*/  @!P0 BRA `(.L_x_181) ;  /* 0xfffffffc00f08947 */ /* 0x004fea000383ffff */
[----:B------:R-:W-:Y:S05]  /*9cf0*/  BRA `(.L_x_84) ;  /* 0xffffffa000b47947 */ /* 0x000fea000383ffff */
.L_x_89:
[----:B-1----:R-:W-:-:S07]  /*9d00*/  MOV R0, UR7 ;  /* 0x0000000700007c02 */ /* 0x002fce0008000f00 */
.L_x_182:
[----:B-1----:R1:W2:Y:S02]  /*9d10*/  SYNCS.PHASECHK.TRANS64.TRYWAIT P0, [R0+URZ], R3 ;  /* 0x00000003000075a7 */ /* 0x0022a400080011ff */
[----:B--2---:R-:W-:Y:S05]  /*9d20*/  @!P0 NANOSLEEP.SYNCS 0x989680 ;  /* 0x009896800000895d */ /* 0x004fea0003900000 */
[----:B------:R-:W2:Y:S02]  /*9d30*/  @!P0 SYNCS.PHASECHK.TRANS64 P0, [R0+URZ], R3 ;  /* 0x00000003000085a7 */ /* 0x000ea400080010ff */
[----:B--2---:R-:W-:Y:S05]  /*9d40*/  @!P0 BRA `(.L_x_182) ;  /* 0xfffffffc00f08947 */ /* 0x004fea000383ffff */
[----:B------:R-:W-:Y:S05]  /*9d50*/  BRA `(.L_x_183) ;  /* 0xffffffa400807947 */ /* 0x000fea000383ffff */
.L_x_90:
[----:B------:R-:W-:-:S07]  /*9d60*/  MOV R0, UR7 ;  /* 0x0000000700007c02 */ /* 0x000fce0008000f00 */
.L_x_184:
[----:B-1----:R1:W2:Y:S02]  /*9d70*/  SYNCS.PHASECHK.TRANS64.TRYWAIT P0, [R0+URZ], R3 ;  /* 0x00000003000075a7 */ /* 0x0022a400080011ff */
[----:B--2---:R-:W-:Y:S05]  /*9d80*/  @!P0 NANOSLEEP.SYNCS 0x989680 ;  /* 0x009896800000895d */ /* 0x004fea0003900000 */
[----:B------:R-:W2:Y:S02]  /*9d90*/  @!P0 SYNCS.PHASECHK.TRANS64 P0, [R0+URZ], R3 ;  /* 0x00000003000085a7 */ /* 0x000ea400080010ff */
[----:B--2---:R-:W-:Y:S05]  /*9da0*/  @!P0 BRA `(.L_x_184) ;  /* 0xfffffffc00f08947 */ /* 0x004fea000383ffff */
[----:B------:R-:W-:Y:S05]  /*9db0*/  BRA `(.L_x_185) ;  /* 0xffffffa4008c7947 */ /* 0x000fea000383ffff */
.L_x_91:
[----:B------:R-:W-:-:S07]  /*9dc0*/  MOV R0, UR7 ;  /* 0x0000000700007c02 */ /* 0x000fce0008000f00 */
.L_x_186:
[----:B-1----:R1:W2:Y:S02]  /*9dd0*/  SYNCS.PHASECHK.TRANS64.TRYWAIT P0, [R0+URZ], R3 ;  /* 0x00000003000075a7 */ /* 0x0022a400080011ff */
[----:B--2---:R-:W-:Y:S05]  /*9de0*/  @!P0 NANOSLEEP.SYNCS 0x989680 ;  /* 0x009896800000895d */ /* 0x004fea0003900000 */
[----:B------:R-:W2:Y:S02]  /*9df0*/  @!P0 SYNCS.PHASECHK.TRANS64 P0, [R0+URZ], R3 ;  /* 0x00000003000085a7 */ /* 0x000ea400080010ff */
[----:B--2---:R-:W-:Y:S05]  /*9e00*/  @!P0 BRA `(.L_x_186) ;  /* 0xfffffffc00f08947 */ /* 0x004fea000383ffff */
[----:B------:R-:W-:Y:S05]  /*9e10*/  BRA `(.L_x_187) ;  /* 0xffffffa400987947 */ /* 0x000fea000383ffff */
.L_x_94:
[----:B------:R-:W-:-:S07]  /*9e20*/  MOV R0, UR8 ;  /* 0x0000000800007c02 */ /* 0x000fce0008000f00 */
.L_x_188:
[----:B-1----:R1:W2:Y:S02]  /*9e30*/  SYNCS.PHASECHK.TRANS64.TRYWAIT P1, [R0+URZ+0x1b0], R3 ;  /* 0x0001b003000075a7 */ /* 0x0022a400080211ff */
[----:B--2---:R-:W-:Y:S05]  /*9e40*/  @!P1 NANOSLEEP.SYNCS 0x989680 ;  /* 0x009896800000995d */ /* 0x004fea0003900000 */
[----:B------:R-:W2:Y:S02]  /*9e50*/  @!P1 SYNCS.PHASECHK.TRANS64 P1, [R0+URZ+0x1b0], R3 ;  /* 0x0001b003000095a7 */ /* 0x000ea400080210ff */
[----:B--2---:R-:W-:Y:S05]  /*9e60*/  @!P1 BRA `(.L_x_188) ;  /* 0xfffffffc00f09947 */ /* 0x004fea000383ffff */
[----:B------:R-:W-:Y:S05]  /*9e70*/  BRA `(.L_x_189) ;  /* 0xffffffa400e47947 */ /* 0x000fea000383ffff */
.L_x_99:
[----:B--2---:R2:W4:Y:S02]  /*9e80*/  SYNCS.PHASECHK.TRANS64.TRYWAIT P0, [R0+URZ+0x130], R3 ;  /* 0x00013003000075a7 */ /* 0x00452400080011ff */
[----:B----4-:R-:W-:Y:S05]  /*9e90*/  @!P0 NANOSLEEP.SYNCS 0x989680 ;  /* 0x009896800000895d */ /* 0x010fea0003900000 */
[----:B------:R-:W4:Y:S02]  /*9ea0*/  @!P0 SYNCS.PHASECHK.TRANS64 P0, [R0+URZ+0x130], R3 ;  /* 0x00013003000085a7 */ /* 0x000f2400080010ff */
[----:B----4-:R-:W-:Y:S05]  /*9eb0*/  @!P0 BRA `(.L_x_99) ;  /* 0xfffffffc00f08947 */ /* 0x010fea000383ffff */
[----:B------:R-:W-:Y:S05]  /*9ec0*/  BRA `(.L_x_190) ;  /* 0xffffffa800f07947 */ /* 0x000fea000383ffff */
.L_x_102:
[----:B------:R-:W-:Y:S07]  /*9ed0*/  MOV R0, UR6 ;  /* 0x0000000600007c02 */ /* 0x000fee0008000f00 */
.L_x_191:
[----:B--2---:R2:W4:Y:S02]  /*9ee0*/  SYNCS.PHASECHK.TRANS64.TRYWAIT P0, [R0+URZ+0x128], R3 ;  /* 0x00012803000075a7 */ /* 0x00452400080011ff */
[----:B----4-:R-:W-:Y:S05]  /*9ef0*/  @!P0 NANOSLEEP.SYNCS 0x989680 ;  /* 0x009896800000895d */ /* 0x010fea0003900000 */
[----:B------:R-:W4:Y:S02]  /*9f00*/  @!P0 SYNCS.PHASECHK.TRANS64 P0, [R0+URZ+0x128], R3 ;  /* 0x00012803000085a7 */ /* 0x000f2400080010ff */
[----:B----4-:R-:W-:Y:S05]  /*9f10*/  @!P0 BRA `(.L_x_191) ;  /* 0xfffffffc00f08947 */ /* 0x010fea000383ffff */
[----:B------:R-:W-:Y:S05]  /*9f20*/  BRA `(.L_x_101) ;  /* 0xffffffac00d07947 */ /* 0x000fea000383ffff */
.L_x_105:
[----:B--2---:R-:W-:Y:S07]  /*9f30*/  MOV R3, UR6 ;  /* 0x0000000600037c02 */ /* 0x004fee0008000f00 */
.L_x_192:
[----:B-1----:R1:W2:Y:S02]  /*9f40*/  SYNCS.PHASECHK.TRANS64.TRYWAIT P0, [R3+URZ+0x110], R12 ;  /* 0x0001100c030075a7 */ /* 0x0022a400080011ff */
[----:B--2---:R-:W-:Y:S05]  /*9f50*/  @!P0 NANOSLEEP.SYNCS 0x989680 ;  /* 0x009896800000895d */ /* 0x004fea0003900000 */
[----:B------:R-:W2:Y:S02]  /*9f60*/  @!P0 SYNCS.PHASECHK.TRANS64 P0, [R3+URZ+0x110], R12 ;  /* 0x0001100c030085a7 */ /* 0x000ea400080010ff */
[----:B--2---:R-:W-:Y:S05]  /*9f70*/  @!P0 BRA `(.L_x_192) ;  /* 0xfffffffc00f08947 */ /* 0x004fea000383ffff */
[----:B------:R-:W-:Y:S05]  /*9f80*/  BRA `(.L_x_193) ;  /* 0xffffffb000487947 */ /* 0x000fea000383ffff */
.L_x_106:
[----:B------:R-:W-:Y:S07]  /*9f90*/  MOV R3, UR6 ;  /* 0x0000000600037c02 */ /* 0x000fee0008000f00 */
.L_x_194:
[----:B-1----:R1:W2:Y:S02]  /*9fa0*/  SYNCS.PHASECHK.TRANS64.TRYWAIT P0, [R3+URZ+0x118], R12 ;  /* 0x0001180c030075a7 */ /* 0x0022a400080011ff */
[----:B--2---:R-:W-:Y:S05]  /*9fb0*/  @!P0 NANOSLEEP.SYNCS 0x989680 ;  /* 0x009896800000895d */ /* 0x004fea0003900000 */
[----:B------:R-:W2:Y:S02]  /*9fc0*/  @!P0 SYNCS.PHASECHK.TRANS64 P0, [R3+URZ+0x118], R12 ;  /* 0x0001180c030085a7 */ /* 0x000ea400080010ff */
[----:B--2---:R-:W-:Y:S05]  /*9fd0*/  @!P0 BRA `(.L_x_194) ;  /* 0xfffffffc00f08947 */ /* 0x004fea000383ffff */
[----:B------:R-:W-:Y:S05]  /*9fe0*/  BRA `(.L_x_195) ;  /* 0xffffffb000c87947 */ /* 0x000fea000383ffff */
.L_x_108:
[----:B------:R-:W-:-:S07]  /*9ff0*/  MOV R0, UR6 ;  /* 0x0000000600007c02 */ /* 0x000fce0008000f00 */
.L_x_196:
[----:B-1----:R1:W4:Y:S02]  /*a000*/  SYNCS.PHASECHK.TRANS64.TRYWAIT P0, [R0+URZ+0x110], R3 ;  /* 0x00011003000075a7 */ /* 0x00232400080011ff */
[----:B----4-:R-:W-:Y:S05]  /*a010*/  @!P0 NANOSLEEP.SYNCS 0x989680 ;  /* 0x009896800000895d */ /* 0x010fea0003900000 */
[----:B------:R-:W4:Y:S02]  /*a020*/  @!P0 SYNCS.PHASECHK.TRANS64 P0, [R0+URZ+0x110], R3 ;  /* 0x00011003000085a7 */ /* 0x000f2400080010ff */
[----:B----4-:R-:W-:Y:S05]  /*a030*/  @!P0 BRA `(.L_x_196) ;  /* 0xfffffffc00f08947 */ /* 0x010fea000383ffff */
[----:B------:R-:W-:Y:S05]  /*a040*/  BRA `(.L_x_197) ;  /* 0xffffffb400387947 */ /* 0x000fea000383ffff */
.L_x_110:
[----:B--2---:R2:W3:Y:S02]  /*a050*/  SYNCS.PHASECHK.TRANS64.TRYWAIT P0, [R0+URZ+0x130], R3 ;  /* 0x00013003000075a7 */ /* 0x0044e400080011ff */
[----:B---3--:R-:W-:Y:S05]  /*a060*/  @!P0 NANOSLEEP.SYNCS 0x989680 ;  /* 0x009896800000895d */ /* 0x008fea0003900000 */
[----:B------:R-:W3:Y:S02]  /*a070*/  @!P0 SYNCS.PHASECHK.TRANS64 P0, [R0+URZ+0x130], R3 ;  /* 0x00013003000085a7 */ /* 0x000ee400080010ff */
[----:B---3--:R-:W-:Y:S05]  /*a080*/  @!P0 BRA `(.L_x_110) ;  /* 0xfffffffc00f08947 */ /* 0x008fea000383ffff */
[----:B------:R-:W-:Y:S05]  /*a090*/  BRA `(.L_x_198) ;  /* 0xffffffb800047947 */ /* 0x000fea000383ffff */
.L_x_121:
[----:B-1----:R1:W3:Y:S02]  /*a0a0*/  SYNCS.PHASECHK.TRANS64.TRYWAIT P1, [R3+URZ+0x100], R0 ;  /* 0x00010000030075a7 */ /* 0x0022e400080211ff */
[----:B---3--:R-:W-:Y:S05]  /*a0b0*/  @!P1 NANOSLEEP.SYNCS 0x989680 ;  /* 0x009896800000995d */ /* 0x008fea0003900000 */
[----:B------:R-:W3:Y:S02]  /*a0c0*/  @!P1 SYNCS.PHASECHK.TRANS64 P1, [R3+URZ+0x100], R0 ;  /* 0x00010000030095a7 */ /* 0x000ee400080210ff */
[----:B---3--:R-:W-:Y:S05]  /*a0d0*/  @!P1 BRA `(.L_x_121) ;  /* 0xfffffffc00f09947 */ /* 0x008fea000383ffff */
[----:B------:R-:W-:Y:S05]  /*a0e0*/  BRA `(.L_x_120) ;  /* 0xffffffc4002c7947 */ /* 0x000fea000383ffff */
.L_x_123:
[----:B---3--:R3:W4:Y:S02]  /*a0f0*/  SYNCS.PHASECHK.TRANS64.TRYWAIT P0, [R171+URZ+0x150], R2 ;  /* 0x00015002ab0075a7 */ /* 0x00872400080011ff */
[----:B----4-:R-:W-:Y:S05]  /*a100*/  @!P0 NANOSLEEP.SYNCS 0x989680 ;  /* 0x009896800000895d */ /* 0x010fea0003900000 */
[----:B------:R-:W4:Y:S02]  /*a110*/  @!P0 SYNCS.PHASECHK.TRANS64 P0, [R171+URZ+0x150], R2 ;  /* 0x00015002ab0085a7 */ /* 0x000f2400080010ff */
[----:B----4-:R-:W-:Y:S05]  /*a120*/  @!P0 BRA `(.L_x_123) ;  /* 0xfffffffc00f08947 */ /* 0x010fea000383ffff */
[----:B------:R-:W-:Y:S05]  /*a130*/  BRA `(.L_x_122) ;  /* 0xffffffc400887947 */ /* 0x000fea000383ffff */
.L_x_131:
[----:B--2---:R2:W3:Y:S02]  /*a140*/  SYNCS.PHASECHK.TRANS64.TRYWAIT P0, [R124+URZ+0x100], R3 ;  /* 0x000100037c0075a7 */ /* 0x0044e400080011ff */
[----:B---3--:R-:W-:Y:S05]  /*a150*/  @!P0 NANOSLEEP.SYNCS 0x989680 ;  /* 0x009896800000895d */ /* 0x008fea0003900000 */
[----:B------:R-:W3:Y:S02]  /*a160*/  @!P0 SYNCS.PHASECHK.TRANS64 P0, [R124+URZ+0x100], R3 ;  /* 0x000100037c0085a7 */ /* 0x000ee400080010ff */
[----:B---3--:R-:W-:Y:S05]  /*a170*/  @!P0 BRA `(.L_x_131) ;  /* 0xfffffffc00f08947 */ /* 0x008fea000383ffff */
[----:B------:R-:W-:Y:S05]  /*a180*/  BRA `(.L_x_130) ;  /* 0xffffffd8008c7947 */ /* 0x000fea000383ffff */
        .weak           $__internal_0_$__cuda_sm10x_tcgen05_guardrail_trap_col_being_dealloced_not_returned_by_alloc
        .type           $__internal_0_$__cuda_sm10x_tcgen05_guardrail_trap_col_being_dealloced_not_returned_by_alloc,@function
        .size           $__internal_0_$__cuda_sm10x_tcgen05_guardrail_trap_col_being_dealloced_not_returned_by_alloc,($__internal_1_$__cuda_sm10x_tcgen05_guardrail_trap_phase_invalid_during_alloc - $__internal_0_$__cuda_sm10x_tcgen05_guardrail_trap_col_being_dealloced_not_returned_by_alloc)
$__internal_0_$__cuda_sm10x_tcgen05_guardrail_trap_col_being_dealloced_not_returned_by_alloc:
[----:B------:R-:W-:Y:S05]  /*a190*/  BPT.TRAP 0x1 ;  /* 0x000000040000795c */ /* 0x000fea0000300000 */
[----:B------:R-:W-:-:S04]  /*a1a0*/  HFMA2 R3, -RZ, RZ, 0, 0 ;  /* 0x00000000ff037431 */ /* 0x000fc800000001ff */
[----:B------:R-:W-:Y:S05]  /*a1b0*/  RET.REL.NODEC R2 `(_ZN7cutlass13device_kernelINS_4gemm6kernel13GemmUniversalIN4cute5tupleIJiiiiEEENS1_10collective13CollectiveMmaINS1_35MainloopSm100TmaUmmaWarpSpecializedILi16ELi2ELi4ENS5_IJNS4_1CILi2EEENSA_ILi1EEESC_EEEEENS5_IJNSA_ILi256EEENSA_ILi128EEENSA_ILi64EEEEEEaNS5_IJlSC_lEEEaSJ_NS4_8TiledMMAINS4_8MMA_AtomIJNS4_21SM100_MMA_S8_2x1SM_SSIaaiLi256ELi128ELNS4_4UMMA5MajorE0ELSO_0ELNSN_8SaturateE0EEEEEENS4_6LayoutINS5_IJSC_SC_SC_EEENS5_IJNSA_ILi0EEESU_SU_EEEEENS5_IJNS4_10UnderscoreESX_SX_EEEEENS4_18SM100_TMA_2SM_LOADENS4_14ComposedLayoutINS4_7SwizzleILi2ELi4ELi3EEENS4_18smem_ptr_flag_bitsILi8EEENSS_INS5_IJNSA_ILi8EEESH_EEENS5_IJSH_SC_EEEEEEEvNS4_8identityES10_S1A_vS1B_EENS_8epilogue10collective18CollectiveEpilogueINS1D_23Sm100TmaWarpSpecializedILi2ELi2ELi64ELb0ELb0EEEJNS5_IJSG_SG_SH_EEENS5_IJNSS_ISG_SC_EENSS_ISH_SC_EEEEEaSJ_aSJ_NS1D_6fusion15FusionCallbacksIS1H_NS1M_17LinearCombinationIaiaiLNS_15FloatRoundStyleE2EEES1I_S1L_JEEENS4_5SM1004TMEM4LOAD26SM100_TMEM_LOAD_32dp32b64xENS4_13SM90_TMA_LOADES1A_NS4_39AutoVectorizingCopyWithAssumedAlignmentILi128EEENS4_14SM90_TMA_STOREES1A_S1Y_S1Y_EEEvvEEEEvNT_6ParamsE) ;  /* 0xffffff5c02907950 */ /* 0x000fea0003c3ffff */
        .weak           $__internal_1_$__cuda_sm10x_tcgen05_guardrail_trap_phase_invalid_during_alloc
        .type           $__internal_1_$__cuda_sm10x_tcgen05_guardrail_trap_phase_invalid_during_alloc,@function
        .size           $__internal_1_$__cuda_sm10x_tcgen05_guardrail_trap_phase_invalid_during_alloc,($__internal_2_$__cuda_sm10x_tcgen05_guardrail_trap_unallocated_columns_being_dealloced - $__internal_1_$__cuda_sm10x_tcgen05_guardrail_trap_phase_invalid_during_alloc)
$__internal_1_$__cuda_sm10x_tcgen05_guardrail_trap_phase_invalid_during_alloc:
[----:B------:R-:W-:Y:S05]  /*a1c0*/  BPT.TRAP 0x1 ;  /* 0x000000040000795c */ /* 0x000fea0000300000 */
[----:B------:R-:W-:-:S04]  /*a1d0*/  MOV R3, 0x0 ;  /* 0x0000000000037802 */ /* 0x000fc80000000f00 */
[----:B------:R-:W-:Y:S05]  /*a1e0*/  RET.REL.NODEC R2 `(_ZN7cutlass13device_kernelINS_4gemm6kernel13GemmUniversalIN4cute5tupleIJiiiiEEENS1_10collective13CollectiveMmaINS1_35MainloopSm100TmaUmmaWarpSpecializedILi16ELi2ELi4ENS5_IJNS4_1CILi2EEENSA_ILi1EEESC_EEEEENS5_IJNSA_ILi256EEENSA_ILi128EEENSA_ILi64EEEEEEaNS5_IJlSC_lEEEaSJ_NS4_8TiledMMAINS4_8MMA_AtomIJNS4_21SM100_MMA_S8_2x1SM_SSIaaiLi256ELi128ELNS4_4UMMA5MajorE0ELSO_0ELNSN_8SaturateE0EEEEEENS4_6LayoutINS5_IJSC_SC_SC_EEENS5_IJNSA_ILi0EEESU_SU_EEEEENS5_IJNS4_10UnderscoreESX_SX_EEEEENS4_18SM100_TMA_2SM_LOADENS4_14ComposedLayoutINS4_7SwizzleILi2ELi4ELi3EEENS4_18smem_ptr_flag_bitsILi8EEENSS_INS5_IJNSA_ILi8EEESH_EEENS5_IJSH_SC_EEEEEEEvNS4_8identityES10_S1A_vS1B_EENS_8epilogue10collective18CollectiveEpilogueINS1D_23Sm100TmaWarpSpecializedILi2ELi2ELi64ELb0ELb0EEEJNS5_IJSG_SG_SH_EEENS5_IJNSS_ISG_SC_EENSS_ISH_SC_EEEEEaSJ_aSJ_NS1D_6fusion15FusionCallbacksIS1H_NS1M_17LinearCombinationIaiaiLNS_15FloatRoundStyleE2EEES1I_S1L_JEEENS4_5SM1004TMEM4LOAD26SM100_TMEM_LOAD_32dp32b64xENS4_13SM90_TMA_LOADES1A_NS4_39AutoVectorizingCopyWithAssumedAlignmentILi128EEENS4_14SM90_TMA_STOREES1A_S1Y_S1Y_EEEvvEEEEvNT_6ParamsE) ;  /* 0xffffff5c02847950 */ /* 0x000fea0003c3ffff */
        .weak           $__internal_2_$__cuda_sm10x_tcgen05_guardrail_trap_unallocated_columns_being_dealloced
        .type           $__internal_2_$__cuda_sm10x_tcgen05_guardrail_trap_unallocated_columns_being_dealloced,@function
        .size           $__internal_2_$__cuda_sm10x_tcgen05_guardrail_trap_unallocated_columns_being_dealloced,(.L_x_200 - $__internal_2_$__cuda_sm10x_tcgen05_guardrail_trap_unallocated_columns_being_dealloced)
$__internal_2_$__cuda_sm10x_tcgen05_guardrail_trap_unallocated_columns_being_dealloced:
[----:B------:R-:W-:Y:S05]  /*a1f0*/  BPT.TRAP 0x1 ;  /* 0x000000040000795c */ /* 0x000fea0000300000 */
[----:B------:R-:W-:-:S04]  /*a200*/  HFMA2 R3, -RZ, RZ, 0, 0 ;  /* 0x00000000ff037431 */ /* 0x000fc800000001ff */
[----:B------:R-:W-:Y:S05]  /*a210*/  RET.REL.NODEC R2 `(_ZN7cutlass13device_kernelINS_4gemm6kernel13GemmUniversalIN4cute5tupleIJiiiiEEENS1_10collective13CollectiveMmaINS1_35MainloopSm100TmaUmmaWarpSpecializedILi16ELi2ELi4ENS5_IJNS4_1CILi2EEENSA_ILi1EEESC_EEEEENS5_IJNSA_ILi256EEENSA_ILi128EEENSA_ILi64EEEEEEaNS5_IJlSC_lEEEaSJ_NS4_8TiledMMAINS4_8MMA_AtomIJNS4_21SM100_MMA_S8_2x1SM_SSIaaiLi256ELi128ELNS4_4UMMA5MajorE0ELSO_0ELNSN_8SaturateE0EEEEEENS4_6LayoutINS5_IJSC_SC_SC_EEENS5_IJNSA_ILi0EEESU_SU_EEEEENS5_IJNS4_10UnderscoreESX_SX_EEEEENS4_18SM100_TMA_2SM_LOADENS4_14ComposedLayoutINS4_7SwizzleILi2ELi4ELi3EEENS4_18smem_ptr_flag_bitsILi8EEENSS_INS5_IJNSA_ILi8EEESH_EEENS5_IJSH_SC_EEEEEEEvNS4_8identityES10_S1A_vS1B_EENS_8epilogue10collective18CollectiveEpilogueINS1D_23Sm100TmaWarpSpecializedILi2ELi2ELi64ELb0ELb0EEEJNS5_IJSG_SG_SH_EEENS5_IJNSS_ISG_SC_EENSS_ISH_SC_EEEEEaSJ_aSJ_NS1D_6fusion15FusionCallbacksIS1H_NS1M_17LinearCombinationIaiaiLNS_15FloatRoundStyleE2EEES1I_S1L_JEEENS4_5SM1004TMEM4LOAD26SM100_TMEM_LOAD_32dp32b64xENS4_13SM90_TMA_LOADES1A_NS4_39AutoVectorizingCopyWithAssumedAlignmentILi128EEENS4_14SM90_TMA_STOREES1A_S1Y_S1Y_EEEvvEEEEvNT_6ParamsE) ;  /* 0xffffff5c02787950 */ /* 0x000fea0003c3ffff */
.L_x_199:
[----:B------:R-:W-:-:S00]  /*a220*/  BRA `(.L_x_199) ;  /* 0xfffffffc00fc7947 */ /* 0x000fc0000383ffff */
[----:B------:R-:W-:-:S00]  /*a230*/  NOP ;  /* 0x0000000000007918 */ /* 0x000fc00000000000 */
        /* <DEDUP_REMOVED lines=12> */
.L_x_200:


//--------------------- .nv.global.init           --------------------------
	.section	.nv.global.init,"aw",@progbits
.nv.global.init:
	.type		$str$27,@object
	.size		$str$27,($str$28 - $str$27)
$str$27:
        /*0000*/ 	.byte	0x28, 0x61, 0x64, 0x64, 0x72, 0x65, 0x73, 0x73, 0x20, 0x26, 0x20, 0x6d, 0x61, 0x73, 0x6b, 0x29
        /*0010*/ 	.byte	0x20, 0x3d, 0x3d, 0x20, 0x30, 0x00
	.type		$str$28,@object
	.size		$str$28,($str$26 - $str$28)
$str$28:
        /*0016*/ 	.byte	0x2f, 0x74, 0x6d, 0x70, 0x2f, 0x63, 0x75, 0x74, 0x6c, 0x61, 0x73, 0x73, 0x5f, 0x73, 0x77, 0x65
        /*0026*/ 	.byte	0x65, 0x70, 0x5f, 0x73, 0x72, 0x63, 0x2f, 0x69, 0x6e, 0x63, 0x6c, 0x75, 0x64, 0x65, 0x2f, 0x63
        /*0036*/ 	.byte	0x75, 0x74, 0x65, 0x2f, 0x70, 0x6f, 0x69, 0x6e, 0x74, 0x65, 0x72, 0x5f, 0x66, 0x6c, 0x61, 0x67
        /*0046*/ 	.byte	0x67, 0x65, 0x64, 0x2e, 0x68, 0x70, 0x70, 0x00
	.type		$str$26,@object
	.size		$str$26,($str$25 - $str$26)
$str$26:
        /*004e*/ 	.byte	0x2f, 0x74, 0x6d, 0x70, 0x2f, 0x63, 0x75, 0x74, 0x6c, 0x61, 0x73, 0x73, 0x5f, 0x73, 0x77, 0x65
        /*005e*/ 	.byte	0x65, 0x70, 0x5f, 0x73, 0x72, 0x63, 0x2f, 0x69, 0x6e, 0x63, 0x6c, 0x75, 0x64, 0x65, 0x2f, 0x63
        /*006e*/ 	.byte	0x75, 0x74, 0x65, 0x2f, 0x61, 0x74, 0x6f, 0x6d, 0x2f, 0x63, 0x6f, 0x70, 0x79, 0x5f, 0x74, 0x72
        /*007e*/ 	.byte	0x61, 0x69, 0x74, 0x73, 0x5f, 0x73, 0x6d, 0x31, 0x30, 0x30, 0x2e, 0x68, 0x70, 0x70, 0x00
	.type		$str$25,@object
	.size		$str$25,(__unnamed_1 - $str$25)
$str$25:
        /*008d*/ 	.byte	0x28, 0x28, 0x75, 0x69, 0x6e, 0x74, 0x33, 0x32, 0x5f, 0x74, 0x28, 0x74, 0x68, 0x72, 0x65, 0x61
        /*009d*/ 	.byte	0x64, 0x49, 0x64, 0x78, 0x2e, 0x78, 0x29, 0x20, 0x2f, 0x20, 0x33, 0x32, 0x29, 0x20, 0x25, 0x20
        /*00ad*/ 	.byte	0x34, 0x29, 0x20, 0x3d, 0x3d, 0x20, 0x28, 0x28, 0x28, 0x74, 0x6d, 0x65, 0x6d, 0x5f, 0x61, 0x64
        /*00bd*/ 	.byte	0x64, 0x72, 0x20, 0x3e, 0x3e, 0x20, 0x31, 0x36, 0x29, 0x20, 0x2f, 0x20, 0x33, 0x32, 0x29, 0x20
        /*00cd*/ 	.byte	0x25, 0x20, 0x34, 0x29, 0x00
	.type		__unnamed_1,@object
	.size		__unnamed_1,(__unnamed_2 - __unnamed_1)
__unnamed_1:
        /*00d2*/ 	.byte	0x61, 0x75, 0x74, 0x6f, 0x20, 0x63, 0x75, 0x74, 0x65, 0x3a, 0x3a, 0x61, 0x73, 0x5f, 0x70, 0x6f
        /* <DEDUP_REMOVED lines=24> */
        /*0262*/ 	.byte	0x5d, 0x00
	.type		__unnamed_2,@object
	.size		__unnamed_2,(.L_2 - __unnamed_2)
__unnamed_2:
        /* <DEDUP_REMOVED lines=42> */
        /*0504*/ 	.byte	0x43, 0x3c, 0x30, 0x3e, 0x3e, 0x3e, 0x3e, 0x5d, 0x00
.L_2:


//--------------------- .nv.shared._ZN7cutlass13device_kernelINS_4gemm6kernel13GemmUniversalIN4cute5tupleIJiiiiEEENS1_10collective13CollectiveMmaINS1_35MainloopSm100TmaUmmaWarpSpecializedILi16ELi2ELi4ENS5_IJNS4_1CILi2EEENSA_ILi1EEESC_EEEEENS5_IJNSA_ILi256EEENSA_ILi128EEENSA_ILi64EEEEEEaNS5_IJlSC_lEEEaSJ_NS4_8TiledMMAINS4_8MMA_AtomIJNS4_21SM100_MMA_S8_2x1SM_SSIaaiLi256ELi128ELNS4_4UMMA5MajorE0ELSO_0ELNSN_8SaturateE0EEEEEENS4_6LayoutINS5_IJSC_SC_SC_EEENS5_IJNSA_ILi0EEESU_SU_EEEEENS5_IJNS4_10UnderscoreESX_SX_EEEEENS4_18SM100_TMA_2SM_LOADENS4_14ComposedLayoutINS4_7SwizzleILi2ELi4ELi3EEENS4_18smem_ptr_flag_bitsILi8EEENSS_INS5_IJNSA_ILi8EEESH_EEENS5_IJSH_SC_EEEEEEEvNS4_8identityES10_S1A_vS1B_EENS_8epilogue10collective18CollectiveEpilogueINS1D_23Sm100TmaWarpSpecializedILi2ELi2ELi64ELb0ELb0EEEJNS5_IJSG_SG_SH_EEENS5_IJNSS_ISG_SC_EENSS_ISH_SC_EEEEEaSJ_aSJ_NS1D_6fusion15FusionCallbacksIS1H_NS1M_17LinearCombinationIaiaiLNS_15FloatRoundStyleE2EEES1I_S1L_JEEENS4_5SM1004TMEM4LOAD26SM100_TMEM_LOAD_32dp32b64xENS4_13SM90_TMA_LOADES1A_NS4_39AutoVectorizingCopyWithAssumedAlignmentILi128EEENS4_14SM90_TMA_STOREES1A_S1Y_S1Y_EEEvvEEEEvNT_6ParamsE --------------------------
	.section	.nv.shared._ZN7cutlass13device_kernelINS_4gemm6kernel13GemmUniversalIN4cute5tupleIJiiiiEEENS1_10collective13CollectiveMmaINS1_35MainloopSm100TmaUmmaWarpSpecializedILi16ELi2ELi4ENS5_IJNS4_1CILi2EEENSA_ILi1EEESC_EEEEENS5_IJNSA_ILi256EEENSA_ILi128EEENSA_ILi64EEEEEEaNS5_IJlSC_lEEEaSJ_NS4_8TiledMMAINS4_8MMA_AtomIJNS4_21SM100_MMA_S8_2x1SM_SSIaaiLi256ELi128ELNS4_4UMMA5MajorE0ELSO_0ELNSN_8SaturateE0EEEEEENS4_6LayoutINS5_IJSC_SC_SC_EEENS5_IJNSA_ILi0EEESU_SU_EEEEENS5_IJNS4_10UnderscoreESX_SX_EEEEENS4_18SM100_TMA_2SM_LOADENS4_14ComposedLayoutINS4_7SwizzleILi2ELi4ELi3EEENS4_18smem_ptr_flag_bitsILi8EEENSS_INS5_IJNSA_ILi8EEESH_EEENS5_IJSH_SC_EEEEEEEvNS4_8identityES10_S1A_vS1B_EENS_8epilogue10collective18CollectiveEpilogueINS1D_23Sm100TmaWarpSpecializedILi2ELi2ELi64ELb0ELb0EEEJNS5_IJSG_SG_SH_EEENS5_IJNSS_ISG_SC_EENSS_ISH_SC_EEEEEaSJ_aSJ_NS1D_6fusion15FusionCallbacksIS1H_NS1M_17LinearCombinationIaiaiLNS_15FloatRoundStyleE2EEES1I_S1L_JEEENS4_5SM1004TMEM4LOAD26SM100_TMEM_LOAD_32dp32b64xENS4_13SM90_TMA_LOADES1A_NS4_39AutoVectorizingCopyWithAssumedAlignmentILi128EEENS4_14SM90_TMA_STOREES1A_S1Y_S1Y_EEEvvEEEEvNT_6ParamsE,"aw",@nobits
	.sectionflags	@""
	.align	16
	.zero		1024


//--------------------- .nv.shared.reserved.0     --------------------------
	.section	.nv.shared.reserved.0,"aw",@nobits
	.weak		__nv_reservedSMEM_offset_0_alias
	.size		__nv_reservedSMEM_offset_0_alias, 0, 64
	.other		__nv_reservedSMEM_offset_0_alias,@"STO_CUDA_RESERVED_SHARED STV_DEFAULT"
__nv_reservedSMEM_offset_0_alias:
	.zero		0
.nv.shared.reserved.0:
	.zero		64
	.weak		__nv_reservedSMEM_tcgen05_partition
	.type		__nv_reservedSMEM_tcgen05_partition,@object
	.size		__nv_reservedSMEM_tcgen05_partition,(.L_0 - __nv_reservedSMEM_tcgen05_partition)
__nv_reservedSMEM_tcgen05_partition:
	.zero		32
.L_0:


//--------------------- .nv.global                --------------------------
	.section	.nv.global,"aw",@nobits
.nv.global:
	.type		_ZN40_INTERNAL_2b7d0e73_4_k_cu_16e744d1_207374cute1_E,@object
	.size		_ZN40_INTERNAL_2b7d0e73_4_k_cu_16e744d1_207374cute1_E,(_ZN40_INTERNAL_2b7d0e73_4_k_cu_16e744d1_207374cuda3std3__45__cpo6cbeginE - _ZN40_INTERNAL_2b7d0e73_4_k_cu_16e744d1_207374cute1_E)
_ZN40_INTERNAL_2b7d0e73_4_k_cu_16e744d1_207374cute1_E:
	.zero		1
	.type		_ZN40_INTERNAL_2b7d0e73_4_k_cu_16e744d1_207374cuda3std3__45__cpo6cbeginE,@object
	.size		_ZN40_INTERNAL_2b7d0e73_4_k_cu_16e744d1_207374cuda3std3__45__cpo6cbeginE,(_ZN40_INTERNAL_2b7d0e73_4_k_cu_16e744d1_207374cuda3std3__48in_placeE - _ZN40_INTERNAL_2b7d0e73_4_k_cu_16e744d1_207374cuda3std3__45__cpo6cbeginE)
_ZN40_INTERNAL_2b7d0e73_4_k_cu_16e744d1_207374cuda3std3__45__cpo6cbeginE:
	.zero		1
	.type		_ZN40_INTERNAL_2b7d0e73_4_k_cu_16e744d1_207374cuda3std3__48in_placeE,@object
	.size		_ZN40_INTERNAL_2b7d0e73_4_k_cu_16e744d1_207374cuda3std3__48in_placeE,(_ZN40_INTERNAL_2b7d0e73_4_k_cu_16e744d1_207374cuda3std6ranges3__45__cpo9iter_moveE - _ZN40_INTERNAL_2b7d0e73_4_k_cu_16e744d1_207374cuda3std3__48in_placeE)
_ZN40_INTERNAL_2b7d0e73_4_k_cu_16e744d1_207374cuda3std3__48in_placeE:
	.zero		1
	.type		_ZN40_INTERNAL_2b7d0e73_4_k_cu_16e744d1_207374cuda3std6ranges3__45__cpo9iter_moveE,@object
	.size		_ZN40_INTERNAL_2b7d0e73_4_k_cu_16e744d1_207374cuda3std6ranges3__45__cpo9iter_moveE,(_ZN40_INTERNAL_2b7d0e73_4_k_cu_16e744d1_207374cuda3std3__45__cpo5beginE - _ZN40_INTERNAL_2b7d0e73_4_k_cu_16e744d1_207374cuda3std6ranges3__45__cpo9iter_moveE)
_ZN40_INTERNAL_2b7d0e73_4_k_cu_16e744d1_207374cuda3std6ranges3__45__cpo9iter_moveE:
	.zero		1
	.type		_ZN40_INTERNAL_2b7d0e73_4_k_cu_16e744d1_207374cuda3std3__45__cpo5beginE,@object
	.size		_ZN40_INTERNAL_2b7d0e73_4_k_cu_16e744d1_207374cuda3std3__45__cpo5beginE,(_ZN40_INTERNAL_2b7d0e73_4_k_cu_16e744d1_207374cuda3std3__442_GLOBAL__N__2b7d0e73_4_k_cu_16e744d1_207376ignoreE - _ZN40_INTERNAL_2b7d0e73_4_k_cu_16e744d1_207374cuda3std3__45__cpo5beginE)
_ZN40_INTERNAL_2b7d0e73_4_k_cu_16e744d1_207374cuda3std3__45__cpo5beginE:
	.zero		1
	.type		_ZN40_INTERNAL_2b7d0e73_4_k_cu_16e744d1_207374cuda3std3__442_GLOBAL__N__2b7d0e73_4_k_cu_16e744d1_207376ignoreE,@object
	.size		_ZN40_INTERNAL_2b7d0e73_4_k_cu_16e744d1_207374cuda3std3__442_GLOBAL__N__2b7d0e73_4_k_cu_16e744d1_207376ignoreE,(_ZN40_INTERNAL_2b7d0e73_4_k_cu_16e744d1_207374cute7productE - _ZN40_INTERNAL_2b7d0e73_4_k_cu_16e744d1_207374cuda3std3__442_GLOBAL__N__2b7d0e73_4_k_cu_16e744d1_207376ignoreE)
_ZN40_INTERNAL_2b7d0e73_4_k_cu_16e744d1_207374cuda3std3__442_GLOBAL__N__2b7d0e73_4_k_cu_16e744d1_207376ignoreE:
	.zero		1
	.type		_ZN40_INTERNAL_2b7d0e73_4_k_cu_16e744d1_207374cute7productE,@object
	.size		_ZN40_INTERNAL_2b7d0e73_4_k_cu_16e744d1_207374cute7productE,(_ZN40_INTERNAL_2b7d0e73_4_k_cu_16e744d1_207374cuda3std3__45__cpo3endE - _ZN40_INTERNAL_2b7d0e73_4_k_cu_16e744d1_207374cute7productE)
_ZN40_INTERNAL_2b7d0e73_4_k_cu_16e744d1_207374cute7productE:
	.zero		1
	.type		_ZN40_INTERNAL_2b7d0e73_4_k_cu_16e744d1_207374cuda3std3__45__cpo3endE,@object
	.size		_ZN40_INTERNAL_2b7d0e73_4_k_cu_16e744d1_207374cuda3std3__45__cpo3endE,(_ZN40_INTERNAL_2b7d0e73_4_k_cu_16e744d1_207374cuda3std3__419piecewise_constructE - _ZN40_INTERNAL_2b7d0e73_4_k_cu_16e744d1_207374cuda3std3__45__cpo3endE)
_ZN40_INTERNAL_2b7d0e73_4_k_cu_16e744d1_207374cuda3std3__45__cpo3endE:
	.zero		1
	.type		_ZN40_INTERNAL_2b7d0e73_4_k_cu_16e744d1_207374cuda3std3__419piecewise_constructE,@object
	.size		_ZN40_INTERNAL_2b7d0e73_4_k_cu_16e744d1_207374cuda3std3__419piecewise_constructE,(_ZN40_INTERNAL_2b7d0e73_4_k_cu_16e744d1_207374cuda3std3__45__cpo4cendE - _ZN40_INTERNAL_2b7d0e73_4_k_cu_16e744d1_207374cuda3std3__419piecewise_constructE)
_ZN40_INTERNAL_2b7d0e73_4_k_cu_16e744d1_207374cuda3std3__419piecewise_constructE:
	.zero		1
	.type		_ZN40_INTERNAL_2b7d0e73_4_k_cu_16e744d1_207374cuda3std3__45__cpo4cendE,@object
	.size		_ZN40_INTERNAL_2b7d0e73_4_k_cu_16e744d1_207374cuda3std3__45__cpo4cendE,(_ZN40_INTERNAL_2b7d0e73_4_k_cu_16e744d1_207374cuda3std6ranges3__45__cpo4swapE - _ZN40_INTERNAL_2b7d0e73_4_k_cu_16e744d1_207374cuda3std3__45__cpo4cendE)
_ZN40_INTERNAL_2b7d0e73_4_k_cu_16e744d1_207374cuda3std3__45__cpo4cendE:
	.zero		1
	.type		_ZN40_INTERNAL_2b7d0e73_4_k_cu_16e744d1_207374cuda3std6ranges3__45__cpo4swapE,@object
	.size		_ZN40_INTERNAL_2b7d0e73_4_k_cu_16e744d1_207374cuda3std6ranges3__45__cpo4swapE,(.L_10 - _ZN40_INTERNAL_2b7d0e73_4_k_cu_16e744d1_207374cuda3std6ranges3__45__cpo4swapE)
_ZN40_INTERNAL_2b7d0e73_4_k_cu_16e744d1_207374cuda3std6ranges3__45__cpo4swapE:
	.zero		1
.L_10:


//--------------------- .nv.constant0._ZN7cutlass13device_kernelINS_4gemm6kernel13GemmUniversalIN4cute5tupleIJiiiiEEENS1_10collective13CollectiveMmaINS1_35MainloopSm100TmaUmmaWarpSpecializedILi16ELi2ELi4ENS5_IJNS4_1CILi2EEENSA_ILi1EEESC_EEEEENS5_IJNSA_ILi256EEENSA_ILi128EEENSA_ILi64EEEEEEaNS5_IJlSC_lEEEaSJ_NS4_8TiledMMAINS4_8MMA_AtomIJNS4_21SM100_MMA_S8_2x1SM_SSIaaiLi256ELi128ELNS4_4UMMA5MajorE0ELSO_0ELNSN_8SaturateE0EEEEEENS4_6LayoutINS5_IJSC_SC_SC_EEENS5_IJNSA_ILi0EEESU_SU_EEEEENS5_IJNS4_10UnderscoreESX_SX_EEEEENS4_18SM100_TMA_2SM_LOADENS4_14ComposedLayoutINS4_7SwizzleILi2ELi4ELi3EEENS4_18smem_ptr_flag_bitsILi8EEENSS_INS5_IJNSA_ILi8EEESH_EEENS5_IJSH_SC_EEEEEEEvNS4_8identityES10_S1A_vS1B_EENS_8epilogue10collective18CollectiveEpilogueINS1D_23Sm100TmaWarpSpecializedILi2ELi2ELi64ELb0ELb0EEEJNS5_IJSG_SG_SH_EEENS5_IJNSS_ISG_SC_EENSS_ISH_SC_EEEEEaSJ_aSJ_NS1D_6fusion15FusionCallbacksIS1H_NS1M_17LinearCombinationIaiaiLNS_15FloatRoundStyleE2EEES1I_S1L_JEEENS4_5SM1004TMEM4LOAD26SM100_TMEM_LOAD_32dp32b64xENS4_13SM90_TMA_LOADES1A_NS4_39AutoVectorizingCopyWithAssumedAlignmentILi128EEENS4_14SM90_TMA_STOREES1A_S1Y_S1Y_EEEvvEEEEvNT_6ParamsE --------------------------
	.section	.nv.constant0._ZN7cutlass13device_kernelINS_4gemm6kernel13GemmUniversalIN4cute5tupleIJiiiiEEENS1_10collective13CollectiveMmaINS1_35MainloopSm100TmaUmmaWarpSpecializedILi16ELi2ELi4ENS5_IJNS4_1CILi2EEENSA_ILi1EEESC_EEEEENS5_IJNSA_ILi256EEENSA_ILi128EEENSA_ILi64EEEEEEaNS5_IJlSC_lEEEaSJ_NS4_8TiledMMAINS4_8MMA_AtomIJNS4_21SM100_MMA_S8_2x1SM_SSIaaiLi256ELi128ELNS4_4UMMA5MajorE0ELSO_0ELNSN_8SaturateE0EEEEEENS4_6LayoutINS5_IJSC_SC_SC_EEENS5_IJNSA_ILi0EEESU_SU_EEEEENS5_IJNS4_10UnderscoreESX_SX_EEEEENS4_18SM100_TMA_2SM_LOADENS4_14ComposedLayoutINS4_7SwizzleILi2ELi4ELi3EEENS4_18smem_ptr_flag_bitsILi8EEENSS_INS5_IJNSA_ILi8EEESH_EEENS5_IJSH_SC_EEEEEEEvNS4_8identityES10_S1A_vS1B_EENS_8epilogue10collective18CollectiveEpilogueINS1D_23Sm100TmaWarpSpecializedILi2ELi2ELi64ELb0ELb0EEEJNS5_IJSG_SG_SH_EEENS5_IJNSS_ISG_SC_EENSS_ISH_SC_EEEEEaSJ_aSJ_NS1D_6fusion15FusionCallbacksIS1H_NS1M_17LinearCombinationIaiaiLNS_15FloatRoundStyleE2EEES1I_S1L_JEEENS4_5SM1004TMEM4LOAD26SM100_TMEM_LOAD_32dp32b64xENS4_13SM90_TMA_LOADES1A_NS4_39AutoVectorizingCopyWithAssumedAlignmentILi128EEENS4_14SM90_TMA_STOREES1A_S1Y_S1Y_EEEvvEEEEvNT_6ParamsE,"a",@progbits
	.sectionflags	@""
	.align	4
.nv.constant0._ZN7cutlass13device_kernelINS_4gemm6kernel13GemmUniversalIN4cute5tupleIJiiiiEEENS1_10collective13CollectiveMmaINS1_35MainloopSm100TmaUmmaWarpSpecializedILi16ELi2ELi4ENS5_IJNS4_1CILi2EEENSA_ILi1EEESC_EEEEENS5_IJNSA_ILi256EEENSA_ILi128EEENSA_ILi64EEEEEEaNS5_IJlSC_lEEEaSJ_NS4_8TiledMMAINS4_8MMA_AtomIJNS4_21SM100_MMA_S8_2x1SM_SSIaaiLi256ELi128ELNS4_4UMMA5MajorE0ELSO_0ELNSN_8SaturateE0EEEEEENS4_6LayoutINS5_IJSC_SC_SC_EEENS5_IJNSA_ILi0EEESU_SU_EEEEENS5_IJNS4_10UnderscoreESX_SX_EEEEENS4_18SM100_TMA_2SM_LOADENS4_14ComposedLayoutINS4_7SwizzleILi2ELi4ELi3EEENS4_18smem_ptr_flag_bitsILi8EEENSS_INS5_IJNSA_ILi8EEESH_EEENS5_IJSH_SC_EEEEEEEvNS4_8identityES10_S1A_vS1B_EENS_8epilogue10collective18CollectiveEpilogueINS1D_23Sm100TmaWarpSpecializedILi2ELi2ELi64ELb0ELb0EEEJNS5_IJSG_SG_SH_EEENS5_IJNSS_ISG_SC_EENSS_ISH_SC_EEEEEaSJ_aSJ_NS1D_6fusion15FusionCallbacksIS1H_NS1M_17LinearCombinationIaiaiLNS_15FloatRoundStyleE2EEES1I_S1L_JEEENS4_5SM1004TMEM4LOAD26SM100_TMEM_LOAD_32dp32b64xENS4_13SM90_TMA_LOADES1A_NS4_39AutoVectorizingCopyWithAssumedAlignmentILi128EEENS4_14SM90_TMA_STOREES1A_S1Y_S1Y_EEEvvEEEEvNT_6ParamsE:
	.zero		2944


//--------------------- SYMBOLS --------------------------

	.type		.nv.reservedSmem.offset0,@object
	.size		.nv.reservedSmem.offset0,0x4
	.type		.nv.reservedSmem.cap,@object
	.size		.nv.reservedSmem.cap,0x4
	.type		__assertfail,@function
